//
// Generated by NVIDIA NVVM Compiler
//
// Compiler Build ID: CL-36424714
// Cuda compilation tools, release 13.0, V13.0.88
// Based on NVVM 20.0.0
//

.version 9.0
.target sm_100
.address_size 64

	// .globl	_Z15kernelgpuSourceIdEvPT_S1_S1_S1_S1_S1_S1_S0_iiiiiiii

.visible .entry _Z15kernelgpuSourceIdEvPT_S1_S1_S1_S1_S1_S1_S0_iiiiiiii(
	.param .u64 .ptr .align 1 _Z15kernelgpuSourceIdEvPT_S1_S1_S1_S1_S1_S1_S0_iiiiiiii_param_0,
	.param .u64 .ptr .align 1 _Z15kernelgpuSourceIdEvPT_S1_S1_S1_S1_S1_S1_S0_iiiiiiii_param_1,
	.param .u64 .ptr .align 1 _Z15kernelgpuSourceIdEvPT_S1_S1_S1_S1_S1_S1_S0_iiiiiiii_param_2,
	.param .u64 .ptr .align 1 _Z15kernelgpuSourceIdEvPT_S1_S1_S1_S1_S1_S1_S0_iiiiiiii_param_3,
	.param .u64 .ptr .align 1 _Z15kernelgpuSourceIdEvPT_S1_S1_S1_S1_S1_S1_S0_iiiiiiii_param_4,
	.param .u64 .ptr .align 1 _Z15kernelgpuSourceIdEvPT_S1_S1_S1_S1_S1_S1_S0_iiiiiiii_param_5,
	.param .u64 .ptr .align 1 _Z15kernelgpuSourceIdEvPT_S1_S1_S1_S1_S1_S1_S0_iiiiiiii_param_6,
	.param .f64 _Z15kernelgpuSourceIdEvPT_S1_S1_S1_S1_S1_S1_S0_iiiiiiii_param_7,
	.param .u32 _Z15kernelgpuSourceIdEvPT_S1_S1_S1_S1_S1_S1_S0_iiiiiiii_param_8,
	.param .u32 _Z15kernelgpuSourceIdEvPT_S1_S1_S1_S1_S1_S1_S0_iiiiiiii_param_9,
	.param .u32 _Z15kernelgpuSourceIdEvPT_S1_S1_S1_S1_S1_S1_S0_iiiiiiii_param_10,
	.param .u32 _Z15kernelgpuSourceIdEvPT_S1_S1_S1_S1_S1_S1_S0_iiiiiiii_param_11,
	.param .u32 _Z15kernelgpuSourceIdEvPT_S1_S1_S1_S1_S1_S1_S0_iiiiiiii_param_12,
	.param .u32 _Z15kernelgpuSourceIdEvPT_S1_S1_S1_S1_S1_S1_S0_iiiiiiii_param_13,
	.param .u32 _Z15kernelgpuSourceIdEvPT_S1_S1_S1_S1_S1_S1_S0_iiiiiiii_param_14,
	.param .u32 _Z15kernelgpuSourceIdEvPT_S1_S1_S1_S1_S1_S1_S0_iiiiiiii_param_15
)
{
	.reg .pred 	%p<3>;
	.reg .b32 	%r<16>;
	.reg .b64 	%rd<20>;
	.reg .b64 	%fd<30>;

	ld.param.u64 	%rd4, [_Z15kernelgpuSourceIdEvPT_S1_S1_S1_S1_S1_S1_S0_iiiiiiii_param_0];
	ld.param.u64 	%rd5, [_Z15kernelgpuSourceIdEvPT_S1_S1_S1_S1_S1_S1_S0_iiiiiiii_param_2];
	ld.param.u64 	%rd6, [_Z15kernelgpuSourceIdEvPT_S1_S1_S1_S1_S1_S1_S0_iiiiiiii_param_6];
	ld.param.u32 	%r6, [_Z15kernelgpuSourceIdEvPT_S1_S1_S1_S1_S1_S1_S0_iiiiiiii_param_9];
	mov.u32 	%r7, %tid.x;
	mov.u32 	%r8, %ctaid.x;
	mov.u32 	%r1, %ntid.x;
	mad.lo.s32 	%r15, %r8, %r1, %r7;
	setp.ge.s32 	%p1, %r15, %r6;
	@%p1 bra 	$L__BB0_3;
	cvta.to.global.u64 	%rd1, %rd5;
	cvta.to.global.u64 	%rd2, %rd6;
	mov.u32 	%r9, %nctaid.x;
	mul.lo.s32 	%r3, %r1, %r9;
	cvta.to.global.u64 	%rd3, %rd4;
	mul.wide.s32 	%rd9, %r6, 8;
	shl.b32 	%r10, %r6, 1;
	shl.b32 	%r13, %r6, 2;
$L__BB0_2:
	ld.global.f64 	%fd1, [%rd2+32];
	ld.global.f64 	%fd2, [%rd2+40];
	ld.global.f64 	%fd3, [%rd2+72];
	mul.wide.s32 	%rd7, %r15, 8;
	add.s64 	%rd8, %rd1, %rd7;
	ld.global.f64 	%fd4, [%rd8];
	add.s64 	%rd10, %rd8, %rd9;
	ld.global.f64 	%fd5, [%rd10];
	add.s32 	%r11, %r15, %r10;
	add.s64 	%rd11, %rd10, %rd9;
	ld.global.f64 	%fd6, [%rd11];
	mad.lo.s32 	%r12, %r6, 5, %r11;
	mul.wide.s32 	%rd12, %r12, 8;
	add.s64 	%rd13, %rd1, %rd12;
	ld.global.f64 	%fd7, [%rd13];
	add.s32 	%r14, %r12, %r13;
	mul.wide.s32 	%rd14, %r14, 8;
	add.s64 	%rd15, %rd1, %rd14;
	ld.global.f64 	%fd8, [%rd15];
	mul.f64 	%fd9, %fd8, %fd8;
	rcp.rn.f64 	%fd10, %fd1;
	fma.rn.f64 	%fd11, %fd7, %fd7, %fd9;
	sqrt.rn.f64 	%fd12, %fd11;
	mul.f64 	%fd13, %fd3, %fd12;
	mul.f64 	%fd14, %fd4, %fd13;
	mul.f64 	%fd15, %fd14, 0dBC10BC51DC4F70F1;
	mul.f64 	%fd16, %fd2, %fd10;
	mul.f64 	%fd17, %fd16, %fd4;
	mul.f64 	%fd18, %fd17, %fd5;
	fma.rn.f64 	%fd19, %fd18, 0d3D97452471FBB7A5, %fd15;
	add.s64 	%rd16, %rd3, %rd7;
	st.global.f64 	[%rd16], %fd19;
	mul.f64 	%fd20, %fd14, 0d3B967A7CA59161C8;
	mul.f64 	%fd21, %fd16, %fd5;
	add.f64 	%fd22, %fd4, %fd6;
	mul.f64 	%fd23, %fd21, %fd22;
	fma.rn.f64 	%fd24, %fd23, 0d3D97452471FBB7A5, %fd20;
	add.s64 	%rd17, %rd16, %rd9;
	st.global.f64 	[%rd17], %fd24;
	mul.f64 	%fd25, %fd14, 0d3C10D2CC58F50253;
	mul.f64 	%fd26, %fd21, %fd6;
	fma.rn.f64 	%fd27, %fd26, 0d3D97452471FBB7A5, %fd25;
	add.s64 	%rd18, %rd17, %rd9;
	st.global.f64 	[%rd18], %fd27;
	sub.f64 	%fd28, %fd5, %fd4;
	sub.f64 	%fd29, %fd28, %fd6;
	add.s64 	%rd19, %rd18, %rd9;
	st.global.f64 	[%rd19], %fd29;
	add.s32 	%r15, %r15, %r3;
	setp.lt.s32 	%p2, %r15, %r6;
	@%p2 bra 	$L__BB0_2;
$L__BB0_3:
	ret;

}
	// .globl	_Z15kernelgpuSourceIfEvPT_S1_S1_S1_S1_S1_S1_S0_iiiiiiii
.visible .entry _Z15kernelgpuSourceIfEvPT_S1_S1_S1_S1_S1_S1_S0_iiiiiiii(
	.param .u64 .ptr .align 1 _Z15kernelgpuSourceIfEvPT_S1_S1_S1_S1_S1_S1_S0_iiiiiiii_param_0,
	.param .u64 .ptr .align 1 _Z15kernelgpuSourceIfEvPT_S1_S1_S1_S1_S1_S1_S0_iiiiiiii_param_1,
	.param .u64 .ptr .align 1 _Z15kernelgpuSourceIfEvPT_S1_S1_S1_S1_S1_S1_S0_iiiiiiii_param_2,
	.param .u64 .ptr .align 1 _Z15kernelgpuSourceIfEvPT_S1_S1_S1_S1_S1_S1_S0_iiiiiiii_param_3,
	.param .u64 .ptr .align 1 _Z15kernelgpuSourceIfEvPT_S1_S1_S1_S1_S1_S1_S0_iiiiiiii_param_4,
	.param .u64 .ptr .align 1 _Z15kernelgpuSourceIfEvPT_S1_S1_S1_S1_S1_S1_S0_iiiiiiii_param_5,
	.param .u64 .ptr .align 1 _Z15kernelgpuSourceIfEvPT_S1_S1_S1_S1_S1_S1_S0_iiiiiiii_param_6,
	.param .f32 _Z15kernelgpuSourceIfEvPT_S1_S1_S1_S1_S1_S1_S0_iiiiiiii_param_7,
	.param .u32 _Z15kernelgpuSourceIfEvPT_S1_S1_S1_S1_S1_S1_S0_iiiiiiii_param_8,
	.param .u32 _Z15kernelgpuSourceIfEvPT_S1_S1_S1_S1_S1_S1_S0_iiiiiiii_param_9,
	.param .u32 _Z15kernelgpuSourceIfEvPT_S1_S1_S1_S1_S1_S1_S0_iiiiiiii_param_10,
	.param .u32 _Z15kernelgpuSourceIfEvPT_S1_S1_S1_S1_S1_S1_S0_iiiiiiii_param_11,
	.param .u32 _Z15kernelgpuSourceIfEvPT_S1_S1_S1_S1_S1_S1_S0_iiiiiiii_param_12,
	.param .u32 _Z15kernelgpuSourceIfEvPT_S1_S1_S1_S1_S1_S1_S0_iiiiiiii_param_13,
	.param .u32 _Z15kernelgpuSourceIfEvPT_S1_S1_S1_S1_S1_S1_S0_iiiiiiii_param_14,
	.param .u32 _Z15kernelgpuSourceIfEvPT_S1_S1_S1_S1_S1_S1_S0_iiiiiiii_param_15
)
{
	.reg .pred 	%p<3>;
	.reg .b32 	%r<16>;
	.reg .b32 	%f<27>;
	.reg .b64 	%rd<20>;
	.reg .b64 	%fd<11>;

	ld.param.u64 	%rd4, [_Z15kernelgpuSourceIfEvPT_S1_S1_S1_S1_S1_S1_S0_iiiiiiii_param_0];
	ld.param.u64 	%rd5, [_Z15kernelgpuSourceIfEvPT_S1_S1_S1_S1_S1_S1_S0_iiiiiiii_param_2];
	ld.param.u64 	%rd6, [_Z15kernelgpuSourceIfEvPT_S1_S1_S1_S1_S1_S1_S0_iiiiiiii_param_6];
	ld.param.u32 	%r6, [_Z15kernelgpuSourceIfEvPT_S1_S1_S1_S1_S1_S1_S0_iiiiiiii_param_9];
	mov.u32 	%r7, %tid.x;
	mov.u32 	%r8, %ctaid.x;
	mov.u32 	%r1, %ntid.x;
	mad.lo.s32 	%r15, %r8, %r1, %r7;
	setp.ge.s32 	%p1, %r15, %r6;
	@%p1 bra 	$L__BB1_3;
	cvta.to.global.u64 	%rd1, %rd5;
	cvta.to.global.u64 	%rd2, %rd6;
	mov.u32 	%r9, %nctaid.x;
	mul.lo.s32 	%r3, %r1, %r9;
	cvta.to.global.u64 	%rd3, %rd4;
	mul.wide.s32 	%rd9, %r6, 4;
	shl.b32 	%r10, %r6, 1;
	shl.b32 	%r13, %r6, 2;
$L__BB1_2:
	ld.global.f32 	%f1, [%rd2+16];
	ld.global.f32 	%f2, [%rd2+20];
	ld.global.f32 	%f3, [%rd2+36];
	mul.wide.s32 	%rd7, %r15, 4;
	add.s64 	%rd8, %rd1, %rd7;
	ld.global.f32 	%f4, [%rd8];
	add.s64 	%rd10, %rd8, %rd9;
	ld.global.f32 	%f5, [%rd10];
	add.s32 	%r11, %r15, %r10;
	add.s64 	%rd11, %rd10, %rd9;
	ld.global.f32 	%f6, [%rd11];
	mad.lo.s32 	%r12, %r6, 5, %r11;
	mul.wide.s32 	%rd12, %r12, 4;
	add.s64 	%rd13, %rd1, %rd12;
	ld.global.f32 	%f7, [%rd13];
	add.s32 	%r14, %r12, %r13;
	mul.wide.s32 	%rd14, %r14, 4;
	add.s64 	%rd15, %rd1, %rd14;
	ld.global.f32 	%f8, [%rd15];
	mul.f32 	%f9, %f8, %f8;
	rcp.rn.f32 	%f10, %f1;
	fma.rn.f32 	%f11, %f7, %f7, %f9;
	sqrt.rn.f32 	%f12, %f11;
	mul.f32 	%f13, %f3, %f12;
	mul.f32 	%f14, %f4, %f13;
	cvt.f64.f32 	%fd1, %f14;
	mul.f64 	%fd2, %fd1, 0dBC10BC51DC4F70F1;
	mul.f32 	%f15, %f2, %f10;
	mul.f32 	%f16, %f15, %f4;
	mul.f32 	%f17, %f16, %f5;
	cvt.f64.f32 	%fd3, %f17;
	fma.rn.f64 	%fd4, %fd3, 0d3D97452471FBB7A5, %fd2;
	cvt.rn.f32.f64 	%f18, %fd4;
	add.s64 	%rd16, %rd3, %rd7;
	st.global.f32 	[%rd16], %f18;
	mul.f64 	%fd5, %fd1, 0d3B967A7CA59161C8;
	mul.f32 	%f19, %f15, %f5;
	add.f32 	%f20, %f4, %f6;
	mul.f32 	%f21, %f19, %f20;
	cvt.f64.f32 	%fd6, %f21;
	fma.rn.f64 	%fd7, %fd6, 0d3D97452471FBB7A5, %fd5;
	cvt.rn.f32.f64 	%f22, %fd7;
	add.s64 	%rd17, %rd16, %rd9;
	st.global.f32 	[%rd17], %f22;
	mul.f64 	%fd8, %fd1, 0d3C10D2CC58F50253;
	mul.f32 	%f23, %f19, %f6;
	cvt.f64.f32 	%fd9, %f23;
	fma.rn.f64 	%fd10, %fd9, 0d3D97452471FBB7A5, %fd8;
	cvt.rn.f32.f64 	%f24, %fd10;
	add.s64 	%rd18, %rd17, %rd9;
	st.global.f32 	[%rd18], %f24;
	sub.f32 	%f25, %f5, %f4;
	sub.f32 	%f26, %f25, %f6;
	add.s64 	%rd19, %rd18, %rd9;
	st.global.f32 	[%rd19], %f26;
	add.s32 	%r15, %r15, %r3;
	setp.lt.s32 	%p2, %r15, %r6;
	@%p2 bra 	$L__BB1_2;
$L__BB1_3:
	ret;

}


// ===== COMPILED SASS (sm_100) =====

	.target	sm_100

	.elftype	@"ET_EXEC"


//--------------------- .note.nv.tkinfo           --------------------------
	.section	.note.nv.tkinfo,"",@"SHT_NOTE"
	.sectionflags	@"SHF_NOTE_NV_TKINFO"
	.tkinfo
        /*0018*/ 	.word	0x00000002
        /*0030*/ 	.string	""
        /*0030*/ 	.string	"ptxas"
        /*0030*/ 	.string	"Cuda compilation tools, release 13.0, V13.0.88"
        /*0030*/ 	.string	"Build cuda_13.0.r13.0/compiler.36424714_0"
        /*0030*/ 	.string	"-arch sm_100 -m 64 "



//--------------------- .note.nv.cuinfo           --------------------------
	.section	.note.nv.cuinfo,"",@"SHT_NOTE"
	.sectionflags	@"SHF_NOTE_NV_CUINFO"
        /*0018*/ 	.short	0x0002
        /*001a*/ 	.short	0x0064
        /*001c*/ 	.short	0x0082
	.zero		2


//--------------------- .nv.info                  --------------------------
	.section	.nv.info,"",@"SHT_CUDA_INFO"
	.align	4


	//----- nvinfo : EIATTR_REGCOUNT
	.align		4
        /*0000*/ 	.byte	0x04, 0x2f
        /*0002*/ 	.short	(.L_1 - .L_0)
	.align		4
.L_0:
        /*0004*/ 	.word	index@(_Z15kernelgpuSourceIdEvPT_S1_S1_S1_S1_S1_S1_S0_iiiiiiii)
        /*0008*/ 	.word	0x00000024


	//----- nvinfo : EIATTR_FRAME_SIZE
	.align		4
.L_1:
        /*000c*/ 	.byte	0x04, 0x11
        /*000e*/ 	.short	(.L_3 - .L_2)
	.align		4
.L_2:
        /*0010*/ 	.word	index@($__internal_3_$__cuda_sm20_dsqrt_rn_f64_mediumpath_v1)
        /*0014*/ 	.word	0x00000000


	//----- nvinfo : EIATTR_FRAME_SIZE
	.align		4
.L_3:
        /*0018*/ 	.byte	0x04, 0x11
        /*001a*/ 	.short	(.L_5 - .L_4)
	.align		4
.L_4:
        /*001c*/ 	.word	index@($__internal_2_$__cuda_sm20_dblrcp_rn_slowpath_v3)
        /*0020*/ 	.word	0x00000000


	//----- nvinfo : EIATTR_FRAME_SIZE
	.align		4
.L_5:
        /*0024*/ 	.byte	0x04, 0x11
        /*0026*/ 	.short	(.L_7 - .L_6)
	.align		4
.L_6:
        /*0028*/ 	.word	index@(_Z15kernelgpuSourceIdEvPT_S1_S1_S1_S1_S1_S1_S0_iiiiiiii)
        /*002c*/ 	.word	0x00000000


	//----- nvinfo : EIATTR_REGCOUNT
	.align		4
.L_7:
        /*0030*/ 	.byte	0x04, 0x2f
        /*0032*/ 	.short	(.L_9 - .L_8)
	.align		4
.L_8:
        /*0034*/ 	.word	index@(_Z15kernelgpuSourceIfEvPT_S1_S1_S1_S1_S1_S1_S0_iiiiiiii)
        /*0038*/ 	.word	0x0000001e


	//----- nvinfo : EIATTR_FRAME_SIZE
	.align		4
.L_9:
        /*003c*/ 	.byte	0x04, 0x11
        /*003e*/ 	.short	(.L_11 - .L_10)
	.align		4
.L_10:
        /*0040*/ 	.word	index@($__internal_1_$__cuda_sm20_sqrt_rn_f32_slowpath)
        /*0044*/ 	.word	0x00000000


	//----- nvinfo : EIATTR_FRAME_SIZE
	.align		4
.L_11:
        /*0048*/ 	.byte	0x04, 0x11
        /*004a*/ 	.short	(.L_13 - .L_12)
	.align		4
.L_12:
        /*004c*/ 	.word	index@($__internal_0_$__cuda_sm20_rcp_rn_f32_slowpath)
        /*0050*/ 	.word	0x00000000


	//----- nvinfo : EIATTR_FRAME_SIZE
	.align		4
.L_13:
        /*0054*/ 	.byte	0x04, 0x11
        /*0056*/ 	.short	(.L_15 - .L_14)
	.align		4
.L_14:
        /*0058*/ 	.word	index@(_Z15kernelgpuSourceIfEvPT_S1_S1_S1_S1_S1_S1_S0_iiiiiiii)
        /*005c*/ 	.word	0x00000000


	//----- nvinfo : EIATTR_MIN_STACK_SIZE
	.align		4
.L_15:
        /*0060*/ 	.byte	0x04, 0x12
        /*0062*/ 	.short	(.L_17 - .L_16)
	.align		4
.L_16:
        /*0064*/ 	.word	index@(_Z15kernelgpuSourceIfEvPT_S1_S1_S1_S1_S1_S1_S0_iiiiiiii)
        /*0068*/ 	.word	0x00000000


	//----- nvinfo : EIATTR_MIN_STACK_SIZE
	.align		4
.L_17:
        /*006c*/ 	.byte	0x04, 0x12
        /*006e*/ 	.short	(.L_19 - .L_18)
	.align		4
.L_18:
        /*0070*/ 	.word	index@(_Z15kernelgpuSourceIdEvPT_S1_S1_S1_S1_S1_S1_S0_iiiiiiii)
        /*0074*/ 	.word	0x00000000
.L_19:


//--------------------- .nv.compat                --------------------------
	.section	.nv.compat,"",@"SHT_CUDA_COMPAT_INFO"
	.align	4
        /*0000*/ 	.byte	0x02, 0x09, 0x00, 0x00, 0x02, 0x02, 0x01, 0x00, 0x02, 0x05, 0x05, 0x00, 0x03, 0x07, 0x01, 0x01
        /*0010*/ 	.byte	0x02, 0x03, 0x00, 0x00, 0x02, 0x06, 0x01, 0x00, 0x04, 0x0b, 0x08, 0x00, 0x01, 0x00, 0x00, 0x00
        /*0020*/ 	.byte	0x00, 0x00, 0x00, 0x00


//--------------------- .nv.info._Z15kernelgpuSourceIfEvPT_S1_S1_S1_S1_S1_S1_S0_iiiiiiii --------------------------
	.section	.nv.info._Z15kernelgpuSourceIfEvPT_S1_S1_S1_S1_S1_S1_S0_iiiiiiii,"",@"SHT_CUDA_INFO"
	.sectionflags	@""
	.align	4


	//----- nvinfo : EIATTR_CUDA_API_VERSION
	.align		4
        /*0000*/ 	.byte	0x04, 0x37
        /*0002*/ 	.short	(.L_21 - .L_20)
.L_20:
        /*0004*/ 	.word	0x00000082


	//----- nvinfo : EIATTR_KPARAM_INFO
	.align		4
.L_21:
        /*0008*/ 	.byte	0x04, 0x17
        /*000a*/ 	.short	(.L_23 - .L_22)
.L_22:
        /*000c*/ 	.word	0x00000000
        /*0010*/ 	.short	0x000f
        /*0012*/ 	.short	0x0058
        /*0014*/ 	.byte	0x00, 0xf0, 0x11, 0x00


	//----- nvinfo : EIATTR_KPARAM_INFO
	.align		4
.L_23:
        /*0018*/ 	.byte	0x04, 0x17
        /*001a*/ 	.short	(.L_25 - .L_24)
.L_24:
        /*001c*/ 	.word	0x00000000
        /*0020*/ 	.short	0x000e
        /*0022*/ 	.short	0x0054
        /*0024*/ 	.byte	0x00, 0xf0, 0x11, 0x00


	//----- nvinfo : EIATTR_KPARAM_INFO
	.align		4
.L_25:
        /*0028*/ 	.byte	0x04, 0x17
        /*002a*/ 	.short	(.L_27 - .L_26)
.L_26:
        /*002c*/ 	.word	0x00000000
        /*0030*/ 	.short	0x000d
        /*0032*/ 	.short	0x0050
        /*0034*/ 	.byte	0x00, 0xf0, 0x11, 0x00


	//----- nvinfo : EIATTR_KPARAM_INFO
	.align		4
.L_27:
        /*0038*/ 	.byte	0x04, 0x17
        /*003a*/ 	.short	(.L_29 - .L_28)
.L_28:
        /*003c*/ 	.word	0x00000000
        /*0040*/ 	.short	0x000c
        /*0042*/ 	.short	0x004c
        /*0044*/ 	.byte	0x00, 0xf0, 0x11, 0x00


	//----- nvinfo : EIATTR_KPARAM_INFO
	.align		4
.L_29:
        /*0048*/ 	.byte	0x04, 0x17
        /*004a*/ 	.short	(.L_31 - .L_30)
.L_30:
        /*004c*/ 	.word	0x00000000
        /*0050*/ 	.short	0x000b
        /*0052*/ 	.short	0x0048
        /*0054*/ 	.byte	0x00, 0xf0, 0x11, 0x00


	//----- nvinfo : EIATTR_KPARAM_INFO
	.align		4
.L_31:
        /*0058*/ 	.byte	0x04, 0x17
        /*005a*/ 	.short	(.L_33 - .L_32)
.L_32:
        /*005c*/ 	.word	0x00000000
        /*0060*/ 	.short	0x000a
        /*0062*/ 	.short	0x0044
        /*0064*/ 	.byte	0x00, 0xf0, 0x11, 0x00


	//----- nvinfo : EIATTR_KPARAM_INFO
	.align		4
.L_33:
        /*0068*/ 	.byte	0x04, 0x17
        /*006a*/ 	.short	(.L_35 - .L_34)
.L_34:
        /*006c*/ 	.word	0x00000000
        /*0070*/ 	.short	0x0009
        /*0072*/ 	.short	0x0040
        /*0074*/ 	.byte	0x00, 0xf0, 0x11, 0x00


	//----- nvinfo : EIATTR_KPARAM_INFO
	.align		4
.L_35:
        /*0078*/ 	.byte	0x04, 0x17
        /*007a*/ 	.short	(.L_37 - .L_36)
.L_36:
        /*007c*/ 	.word	0x00000000
        /*0080*/ 	.short	0x0008
        /*0082*/ 	.short	0x003c
        /*0084*/ 	.byte	0x00, 0xf0, 0x11, 0x00


	//----- nvinfo : EIATTR_KPARAM_INFO
	.align		4
.L_37:
        /*0088*/ 	.byte	0x04, 0x17
        /*008a*/ 	.short	(.L_39 - .L_38)
.L_38:
        /*008c*/ 	.word	0x00000000
        /*0090*/ 	.short	0x0007
        /*0092*/ 	.short	0x0038
        /*0094*/ 	.byte	0x00, 0xf0, 0x11, 0x00


	//----- nvinfo : EIATTR_KPARAM_INFO
	.align		4
.L_39:
        /*0098*/ 	.byte	0x04, 0x17
        /*009a*/ 	.short	(.L_41 - .L_40)
.L_40:
        /*009c*/ 	.word	0x00000000
        /*00a0*/ 	.short	0x0006
        /*00a2*/ 	.short	0x0030
        /*00a4*/ 	.byte	0x00, 0xf5, 0x21, 0x00


	//----- nvinfo : EIATTR_KPARAM_INFO
	.align		4
.L_41:
        /*00a8*/ 	.byte	0x04, 0x17
        /*00aa*/ 	.short	(.L_43 - .L_42)
.L_42:
        /*00ac*/ 	.word	0x00000000
        /*00b0*/ 	.short	0x0005
        /*00b2*/ 	.short	0x0028
        /*00b4*/ 	.byte	0x00, 0xf5, 0x21, 0x00


	//----- nvinfo : EIATTR_KPARAM_INFO
	.align		4
.L_43:
        /*00b8*/ 	.byte	0x04, 0x17
        /*00ba*/ 	.short	(.L_45 - .L_44)
.L_44:
        /*00bc*/ 	.word	0x00000000
        /*00c0*/ 	.short	0x0004
        /*00c2*/ 	.short	0x0020
        /*00c4*/ 	.byte	0x00, 0xf5, 0x21, 0x00


	//----- nvinfo : EIATTR_KPARAM_INFO
	.align		4
.L_45:
        /*00c8*/ 	.byte	0x04, 0x17
        /*00ca*/ 	.short	(.L_47 - .L_46)
.L_46:
        /*00cc*/ 	.word	0x00000000
        /*00d0*/ 	.short	0x0003
        /*00d2*/ 	.short	0x0018
        /*00d4*/ 	.byte	0x00, 0xf5, 0x21, 0x00


	//----- nvinfo : EIATTR_KPARAM_INFO
	.align		4
.L_47:
        /*00d8*/ 	.byte	0x04, 0x17
        /*00da*/ 	.short	(.L_49 - .L_48)
.L_48:
        /*00dc*/ 	.word	0x00000000
        /*00e0*/ 	.short	0x0002
        /*00e2*/ 	.short	0x0010
        /*00e4*/ 	.byte	0x00, 0xf5, 0x21, 0x00


	//----- nvinfo : EIATTR_KPARAM_INFO
	.align		4
.L_49:
        /*00e8*/ 	.byte	0x04, 0x17
        /*00ea*/ 	.short	(.L_51 - .L_50)
.L_50:
        /*00ec*/ 	.word	0x00000000
        /*00f0*/ 	.short	0x0001
        /*00f2*/ 	.short	0x0008
        /*00f4*/ 	.byte	0x00, 0xf5, 0x21, 0x00


	//----- nvinfo : EIATTR_KPARAM_INFO
	.align		4
.L_51:
        /*00f8*/ 	.byte	0x04, 0x17
        /*00fa*/ 	.short	(.L_53 - .L_52)
.L_52:
        /*00fc*/ 	.word	0x00000000
        /*0100*/ 	.short	0x0000
        /*0102*/ 	.short	0x0000
        /*0104*/ 	.byte	0x00, 0xf5, 0x21, 0x00


	//----- nvinfo : EIATTR_SPARSE_MMA_MASK
	.align		4
.L_53:
        /*0108*/ 	.byte	0x03, 0x50
        /*010a*/ 	.short	0x0000


	//----- nvinfo : EIATTR_MAXREG_COUNT
	.align		4
        /*010c*/ 	.byte	0x03, 0x1b
        /*010e*/ 	.short	0x00ff


	//----- nvinfo : EIATTR_MERCURY_ISA_VERSION
	.align		4
        /*0110*/ 	.byte	0x03, 0x5f
        /*0112*/ 	.short	0x0101


	//----- nvinfo : EIATTR_VRC_CTA_INIT_COUNT
	.align		4
        /*0114*/ 	.byte	0x02, 0x4a
	.zero		1
	.zero		1


	//----- nvinfo : EIATTR_EXIT_INSTR_OFFSETS
	.align		4
        /*0118*/ 	.byte	0x04, 0x1c
        /*011a*/ 	.short	(.L_55 - .L_54)


	//   ....[0]....
.L_54:
        /*011c*/ 	.word	0x00000070


	//   ....[1]....
        /*0120*/ 	.word	0x00000650


	//----- nvinfo : EIATTR_CRS_STACK_SIZE
	.align		4
.L_55:
        /*0124*/ 	.byte	0x04, 0x1e
        /*0126*/ 	.short	(.L_57 - .L_56)
.L_56:
        /*0128*/ 	.word	0x00000000


	//----- nvinfo : EIATTR_CBANK_PARAM_SIZE
	.align		4
.L_57:
        /*012c*/ 	.byte	0x03, 0x19
        /*012e*/ 	.short	0x005c


	//----- nvinfo : EIATTR_PARAM_CBANK
	.align		4
        /*0130*/ 	.byte	0x04, 0x0a
        /*0132*/ 	.short	(.L_59 - .L_58)
	.align		4
.L_58:
        /*0134*/ 	.word	index@(.nv.constant0._Z15kernelgpuSourceIfEvPT_S1_S1_S1_S1_S1_S1_S0_iiiiiiii)
        /*0138*/ 	.short	0x0380
        /*013a*/ 	.short	0x005c


	//----- nvinfo : EIATTR_SW_WAR
	.align		4
.L_59:
        /*013c*/ 	.byte	0x04, 0x36
        /*013e*/ 	.short	(.L_61 - .L_60)
.L_60:
        /*0140*/ 	.word	0x00000008
.L_61:


//--------------------- .nv.info._Z15kernelgpuSourceIdEvPT_S1_S1_S1_S1_S1_S1_S0_iiiiiiii --------------------------
	.section	.nv.info._Z15kernelgpuSourceIdEvPT_S1_S1_S1_S1_S1_S1_S0_iiiiiiii,"",@"SHT_CUDA_INFO"
	.sectionflags	@""
	.align	4


	//----- nvinfo : EIATTR_CUDA_API_VERSION
	.align		4
        /*0000*/ 	.byte	0x04, 0x37
        /*0002*/ 	.short	(.L_63 - .L_62)
.L_62:
        /*0004*/ 	.word	0x00000082


	//----- nvinfo : EIATTR_KPARAM_INFO
	.align		4
.L_63:
        /*0008*/ 	.byte	0x04, 0x17
        /*000a*/ 	.short	(.L_65 - .L_64)
.L_64:
        /*000c*/ 	.word	0x00000000
        /*0010*/ 	.short	0x000f
        /*0012*/ 	.short	0x005c
        /*0014*/ 	.byte	0x00, 0xf0, 0x11, 0x00


	//----- nvinfo : EIATTR_KPARAM_INFO
	.align		4
.L_65:
        /*0018*/ 	.byte	0x04, 0x17
        /*001a*/ 	.short	(.L_67 - .L_66)
.L_66:
        /*001c*/ 	.word	0x00000000
        /*0020*/ 	.short	0x000e
        /*0022*/ 	.short	0x0058
        /*0024*/ 	.byte	0x00, 0xf0, 0x11, 0x00


	//----- nvinfo : EIATTR_KPARAM_INFO
	.align		4
.L_67:
        /*0028*/ 	.byte	0x04, 0x17
        /*002a*/ 	.short	(.L_69 - .L_68)
.L_68:
        /*002c*/ 	.word	0x00000000
        /*0030*/ 	.short	0x000d
        /*0032*/ 	.short	0x0054
        /*0034*/ 	.byte	0x00, 0xf0, 0x11, 0x00


	//----- nvinfo : EIATTR_KPARAM_INFO
	.align		4
.L_69:
        /*0038*/ 	.byte	0x04, 0x17
        /*003a*/ 	.short	(.L_71 - .L_70)
.L_70:
        /*003c*/ 	.word	0x00000000
        /*0040*/ 	.short	0x000c
        /*0042*/ 	.short	0x0050
        /*0044*/ 	.byte	0x00, 0xf0, 0x11, 0x00


	//----- nvinfo : EIATTR_KPARAM_INFO
	.align		4
.L_71:
        /*0048*/ 	.byte	0x04, 0x17
        /*004a*/ 	.short	(.L_73 - .L_72)
.L_72:
        /*004c*/ 	.word	0x00000000
        /*0050*/ 	.short	0x000b
        /*0052*/ 	.short	0x004c
        /*0054*/ 	.byte	0x00, 0xf0, 0x11, 0x00


	//----- nvinfo : EIATTR_KPARAM_INFO
	.align		4
.L_73:
        /*0058*/ 	.byte	0x04, 0x17
        /*005a*/ 	.short	(.L_75 - .L_74)
.L_74:
        /*005c*/ 	.word	0x00000000
        /*0060*/ 	.short	0x000a
        /*0062*/ 	.short	0x0048
        /*0064*/ 	.byte	0x00, 0xf0, 0x11, 0x00


	//----- nvinfo : EIATTR_KPARAM_INFO
	.align		4
.L_75:
        /*0068*/ 	.byte	0x04, 0x17
        /*006a*/ 	.short	(.L_77 - .L_76)
.L_76:
        /*006c*/ 	.word	0x00000000
        /*0070*/ 	.short	0x0009
        /*0072*/ 	.short	0x0044
        /*0074*/ 	.byte	0x00, 0xf0, 0x11, 0x00


	//----- nvinfo : EIATTR_KPARAM_INFO
	.align		4
.L_77:
        /*0078*/ 	.byte	0x04, 0x17
        /*007a*/ 	.short	(.L_79 - .L_78)
.L_78:
        /*007c*/ 	.word	0x00000000
        /*0080*/ 	.short	0x0008
        /*0082*/ 	.short	0x0040
        /*0084*/ 	.byte	0x00, 0xf0, 0x11, 0x00


	//----- nvinfo : EIATTR_KPARAM_INFO
	.align		4
.L_79:
        /*0088*/ 	.byte	0x04, 0x17
        /*008a*/ 	.short	(.L_81 - .L_80)
.L_80:
        /*008c*/ 	.word	0x00000000
        /*0090*/ 	.short	0x0007
        /*0092*/ 	.short	0x0038
        /*0094*/ 	.byte	0x00, 0xf0, 0x21, 0x00


	//----- nvinfo : EIATTR_KPARAM_INFO
	.align		4
.L_81:
        /*0098*/ 	.byte	0x04, 0x17
        /*009a*/ 	.short	(.L_83 - .L_82)
.L_82:
        /*009c*/ 	.word	0x00000000
        /*00a0*/ 	.short	0x0006
        /*00a2*/ 	.short	0x0030
        /*00a4*/ 	.byte	0x00, 0xf5, 0x21, 0x00


	//----- nvinfo : EIATTR_KPARAM_INFO
	.align		4
.L_83:
        /*00a8*/ 	.byte	0x04, 0x17
        /*00aa*/ 	.short	(.L_85 - .L_84)
.L_84:
        /*00ac*/ 	.word	0x00000000
        /*00b0*/ 	.short	0x0005
        /*00b2*/ 	.short	0x0028
        /*00b4*/ 	.byte	0x00, 0xf5, 0x21, 0x00


	//----- nvinfo : EIATTR_KPARAM_INFO
	.align		4
.L_85:
        /*00b8*/ 	.byte	0x04, 0x17
        /*00ba*/ 	.short	(.L_87 - .L_86)
.L_86:
        /*00bc*/ 	.word	0x00000000
        /*00c0*/ 	.short	0x0004
        /*00c2*/ 	.short	0x0020
        /*00c4*/ 	.byte	0x00, 0xf5, 0x21, 0x00


	//----- nvinfo : EIATTR_KPARAM_INFO
	.align		4
.L_87:
        /*00c8*/ 	.byte	0x04, 0x17
        /*00ca*/ 	.short	(.L_89 - .L_88)
.L_88:
        /*00cc*/ 	.word	0x00000000
        /*00d0*/ 	.short	0x0003
        /*00d2*/ 	.short	0x0018
        /*00d4*/ 	.byte	0x00, 0xf5, 0x21, 0x00


	//----- nvinfo : EIATTR_KPARAM_INFO
	.align		4
.L_89:
        /*00d8*/ 	.byte	0x04, 0x17
        /*00da*/ 	.short	(.L_91 - .L_90)
.L_90:
        /*00dc*/ 	.word	0x00000000
        /*00e0*/ 	.short	0x0002
        /*00e2*/ 	.short	0x0010
        /*00e4*/ 	.byte	0x00, 0xf5, 0x21, 0x00


	//----- nvinfo : EIATTR_KPARAM_INFO
	.align		4
.L_91:
        /*00e8*/ 	.byte	0x04, 0x17
        /*00ea*/ 	.short	(.L_93 - .L_92)
.L_92:
        /*00ec*/ 	.word	0x00000000
        /*00f0*/ 	.short	0x0001
        /*00f2*/ 	.short	0x0008
        /*00f4*/ 	.byte	0x00, 0xf5, 0x21, 0x00


	//----- nvinfo : EIATTR_KPARAM_INFO
	.align		4
.L_93:
        /*00f8*/ 	.byte	0x04, 0x17
        /*00fa*/ 	.short	(.L_95 - .L_94)
.L_94:
        /*00fc*/ 	.word	0x00000000
        /*0100*/ 	.short	0x0000
        /*0102*/ 	.short	0x0000
        /*0104*/ 	.byte	0x00, 0xf5, 0x21, 0x00


	//----- nvinfo : EIATTR_SPARSE_MMA_MASK
	.align		4
.L_95:
        /*0108*/ 	.byte	0x03, 0x50
        /*010a*/ 	.short	0x0000


	//----- nvinfo : EIATTR_MAXREG_COUNT
	.align		4
        /*010c*/ 	.byte	0x03, 0x1b
        /*010e*/ 	.short	0x00ff


	//----- nvinfo : EIATTR_MERCURY_ISA_VERSION
	.align		4
        /*0110*/ 	.byte	0x03, 0x5f
        /*0112*/ 	.short	0x0101


	//----- nvinfo : EIATTR_VRC_CTA_INIT_COUNT
	.align		4
        /*0114*/ 	.byte	0x02, 0x4a
	.zero		1
	.zero		1


	//----- nvinfo : EIATTR_EXIT_INSTR_OFFSETS
	.align		4
        /*0118*/ 	.byte	0x04, 0x1c
        /*011a*/ 	.short	(.L_97 - .L_96)


	//   ....[0]....
.L_96:
        /*011c*/ 	.word	0x00000070


	//   ....[1]....
        /*0120*/ 	.word	0x00000680


	//----- nvinfo : EIATTR_CRS_STACK_SIZE
	.align		4
.L_97:
        /*0124*/ 	.byte	0x04, 0x1e
        /*0126*/ 	.short	(.L_99 - .L_98)
.L_98:
        /*0128*/ 	.word	0x00000000


	//----- nvinfo : EIATTR_CBANK_PARAM_SIZE
	.align		4
.L_99:
        /*012c*/ 	.byte	0x03, 0x19
        /*012e*/ 	.short	0x0060


	//----- nvinfo : EIATTR_PARAM_CBANK
	.align		4
        /*0130*/ 	.byte	0x04, 0x0a
        /*0132*/ 	.short	(.L_101 - .L_100)
	.align		4
.L_100:
        /*0134*/ 	.word	index@(.nv.constant0._Z15kernelgpuSourceIdEvPT_S1_S1_S1_S1_S1_S1_S0_iiiiiiii)
        /*0138*/ 	.short	0x0380
        /*013a*/ 	.short	0x0060


	//----- nvinfo : EIATTR_SW_WAR
	.align		4
.L_101:
        /*013c*/ 	.byte	0x04, 0x36
        /*013e*/ 	.short	(.L_103 - .L_102)
.L_102:
        /*0140*/ 	.word	0x00000008
.L_103:


//--------------------- .nv.callgraph             --------------------------
	.section	.nv.callgraph,"",@"SHT_CUDA_CALLGRAPH"
	.align	4
	.sectionentsize	8
	.align		4
        /*0000*/ 	.word	0x00000000
	.align		4
        /*0004*/ 	.word	0xffffffff
	.align		4
        /*0008*/ 	.word	0x00000000
	.align		4
        /*000c*/ 	.word	0xfffffffe
	.align		4
        /*0010*/ 	.word	0x00000000
	.align		4
        /*0014*/ 	.word	0xfffffffd
	.align		4
        /*0018*/ 	.word	0x00000000
	.align		4
        /*001c*/ 	.word	0xfffffffc


//--------------------- .text._Z15kernelgpuSourceIfEvPT_S1_S1_S1_S1_S1_S1_S0_iiiiiiii --------------------------
	.section	.text._Z15kernelgpuSourceIfEvPT_S1_S1_S1_S1_S1_S1_S0_iiiiiiii,"ax",@progbits
	.align	128
        .global         _Z15kernelgpuSourceIfEvPT_S1_S1_S1_S1_S1_S1_S0_iiiiiiii
        .type           _Z15kernelgpuSourceIfEvPT_S1_S1_S1_S1_S1_S1_S0_iiiiiiii,@function
        .size           _Z15kernelgpuSourceIfEvPT_S1_S1_S1_S1_S1_S1_S0_iiiiiiii,(.L_x_26 - _Z15kernelgpuSourceIfEvPT_S1_S1_S1_S1_S1_S1_S0_iiiiiiii)
        .other          _Z15kernelgpuSourceIfEvPT_S1_S1_S1_S1_S1_S1_S0_iiiiiiii,@"STO_CUDA_ENTRY STV_DEFAULT"
_Z15kernelgpuSourceIfEvPT_S1_S1_S1_S1_S1_S1_S0_iiiiiiii:
.text._Z15kernelgpuSourceIfEvPT_S1_S1_S1_S1_S1_S1_S0_iiiiiiii:
[----:B------:R-:W-:Y:S01]  /*0000*/  LDC R1, c[0x0][0x37c] ;  /* 0x0000df00ff017b82 */ /* 0x000fe20000000800 */
[----:B------:R-:W0:Y:S07]  /*0010*/  S2R R9, SR_TID.X ;  /* 0x0000000000097919 */ /* 0x000e2e0000002100 */
[----:B------:R-:W0:Y:S01]  /*0020*/  S2UR UR4, SR_CTAID.X ;  /* 0x00000000000479c3 */ /* 0x000e220000002500 */
[----:B------:R-:W1:Y:S07]  /*0030*/  LDCU UR5, c[0x0][0x3c0] ;  /* 0x00007800ff0577ac */ /* 0x000e6e0008000800 */
[----:B------:R-:W0:Y:S02]  /*0040*/  LDC R10, c[0x0][0x360] ;  /* 0x0000d800ff0a7b82 */ /* 0x000e240000000800 */
[----:B0-----:R-:W-:-:S05]  /*0050*/  IMAD R9, R10, UR4, R9 ;  /* 0x000000040a097c24 */ /* 0x001fca000f8e0209 */
[----:B-1----:R-:W-:-:S13]  /*0060*/  ISETP.GE.AND P0, PT, R9, UR5, PT ;  /* 0x0000000509007c0c */ /* 0x002fda000bf06270 */
[----:B------:R-:W-:Y:S05]  /*0070*/  @P0 EXIT ;  /* 0x000000000000094d */ /* 0x000fea0003800000 */
[----:B------:R-:W0:Y:S01]  /*0080*/  LDC R8, c[0x0][0x3c0] ;  /* 0x0000f000ff087b82 */ /* 0x000e220000000800 */
[----:B------:R-:W1:Y:S01]  /*0090*/  LDCU UR4, c[0x0][0x370] ;  /* 0x00006e00ff0477ac */ /* 0x000e620008000800 */
[----:B------:R-:W2:Y:S06]  /*00a0*/  LDCU.64 UR6, c[0x0][0x358] ;  /* 0x00006b00ff0677ac */ /* 0x000eac0008000a00 */
[----:B------:R-:W3:Y:S08]  /*00b0*/  LDC.64 R4, c[0x0][0x390] ;  /* 0x0000e400ff047b82 */ /* 0x000ef00000000a00 */
[----:B------:R-:W4:Y:S01]  /*00c0*/  LDC.64 R6, c[0x0][0x380] ;  /* 0x0000e000ff067b82 */ /* 0x000f220000000a00 */
[----:B-1----:R-:W-:-:S07]  /*00d0*/  IMAD R10, R10, UR4, RZ ;  /* 0x000000040a0a7c24 */ /* 0x002fce000f8e02ff */
.L_x_5:
[----:B0-----:R-:W2:Y:S01]  /*00e0*/  LDC.64 R14, c[0x0][0x3b0] ;  /* 0x0000ec00ff0e7b82 */ /* 0x001ea20000000a00 */
[----:B0-----:R-:W-:-:S05]  /*00f0*/  LEA R3, R8, R9, 0x1 ;  /* 0x0000000908037211 */ /* 0x001fca00078e08ff */
[----:B------:R-:W-:Y:S02]  /*0100*/  IMAD R19, R8, 0x5, R3 ;  /* 0x0000000508137824 */ /* 0x000fe400078e0203 */
[----:B---3--:R-:W-:-:S03]  /*0110*/  IMAD.WIDE R2, R9, 0x4, R4 ;  /* 0x0000000409027825 */ /* 0x008fc600078e0204 */
[C---:B------:R-:W-:Y:S01]  /*0120*/  LEA R23, R8.reuse, R19, 0x2 ;  /* 0x0000001308177211 */ /* 0x040fe200078e10ff */
[----:B--2---:R-:W2:Y:S01]  /*0130*/  LDG.E R0, desc[UR6][R14.64+0x10] ;  /* 0x000010060e007981 */ /* 0x004ea2000c1e1900 */
[----:B------:R-:W-:-:S03]  /*0140*/  IMAD.WIDE R12, R8, 0x4, R2 ;  /* 0x00000004080c7825 */ /* 0x000fc600078e0202 */
[----:B------:R0:W5:Y:S01]  /*0150*/  LDG.E R3, desc[UR6][R2.64] ;  /* 0x0000000602037981 */ /* 0x000162000c1e1900 */
[----:B------:R-:W-:-:S03]  /*0160*/  IMAD.WIDE R22, R23, 0x4, R4 ;  /* 0x0000000417167825 */ /* 0x000fc600078e0204 */
[----:B------:R0:W5:Y:S01]  /*0170*/  LDG.E R11, desc[UR6][R14.64+0x14] ;  /* 0x000014060e0b7981 */ /* 0x000162000c1e1900 */
[----:B------:R-:W-:-:S03]  /*0180*/  IMAD.WIDE R16, R8, 0x4, R12 ;  /* 0x0000000408107825 */ /* 0x000fc600078e020c */
[----:B------:R-:W3:Y:S01]  /*0190*/  LDG.E R22, desc[UR6][R22.64] ;  /* 0x0000000616167981 */ /* 0x000ee2000c1e1900 */
[----:B------:R-:W-:-:S03]  /*01a0*/  IMAD.WIDE R18, R19, 0x4, R4 ;  /* 0x0000000413127825 */ /* 0x000fc600078e0204 */
[----:B------:R0:W5:Y:S04]  /*01b0*/  LDG.E R12, desc[UR6][R12.64] ;  /* 0x000000060c0c7981 */ /* 0x000168000c1e1900 */
[----:B------:R0:W5:Y:S04]  /*01c0*/  LDG.E R16, desc[UR6][R16.64] ;  /* 0x0000000610107981 */ /* 0x000168000c1e1900 */
[----:B------:R0:W5:Y:S04]  /*01d0*/  LDG.E R18, desc[UR6][R18.64] ;  /* 0x0000000612127981 */ /* 0x000168000c1e1900 */
[----:B------:R0:W5:Y:S01]  /*01e0*/  LDG.E R20, desc[UR6][R14.64+0x24] ;  /* 0x000024060e147981 */ /* 0x000162000c1e1900 */
[----:B--2---:R-:W-:-:S04]  /*01f0*/  IADD3 R21, PT, PT, R0, 0x1800000, RZ ;  /* 0x0180000000157810 */ /* 0x004fc80007ffe0ff */
[----:B------:R-:W-:-:S04]  /*0200*/  LOP3.LUT R21, R21, 0x7f800000, RZ, 0xc0, !PT ;  /* 0x7f80000015157812 */ /* 0x000fc800078ec0ff */
[----:B------:R-:W-:Y:S01]  /*0210*/  ISETP.GT.U32.AND P0, PT, R21, 0x1ffffff, PT ;  /* 0x01ffffff1500780c */ /* 0x000fe20003f04070 */
[----:B---3--:R-:W-:-:S12]  /*0220*/  FMUL R21, R22, R22 ;  /* 0x0000001616157220 */ /* 0x008fd80000400000 */
[----:B0-----:R-:W-:Y:S05]  /*0230*/  @P0 BRA `(.L_x_0) ;  /* 0x0000000000100947 */ /* 0x001fea0003800000 */
[----:B------:R-:W-:-:S07]  /*0240*/  MOV R14, 0x260 ;  /* 0x00000260000e7802 */ /* 0x000fce0000000f00 */
[----:B----45:R-:W-:Y:S05]  /*0250*/  CALL.REL.NOINC `($__internal_0_$__cuda_sm20_rcp_rn_f32_slowpath) ;  /* 0x0000000400007944 */ /* 0x030fea0003c00000 */
[----:B------:R-:W-:Y:S01]  /*0260*/  MOV R2, R13 ;  /* 0x0000000d00027202 */ /* 0x000fe20000000f00 */
[----:B------:R-:W-:Y:S06]  /*0270*/  BRA `(.L_x_1) ;  /* 0x0000000000107947 */ /* 0x000fec0003800000 */
.L_x_0:
[----:B------:R-:W0:Y:S02]  /*0280*/  MUFU.RCP R13, R0 ;  /* 0x00000000000d7308 */ /* 0x000e240000001000 */
[----:B0-----:R-:W-:-:S04]  /*0290*/  FFMA R2, R0, R13, -1 ;  /* 0xbf80000000027423 */ /* 0x001fc8000000000d */
[----:B------:R-:W-:-:S04]  /*02a0*/  FADD.FTZ R2, -R2, -RZ ;  /* 0x800000ff02027221 */ /* 0x000fc80000010100 */
[----:B------:R-:W-:-:S07]  /*02b0*/  FFMA R2, R13, R2, R13 ;  /* 0x000000020d027223 */ /* 0x000fce000000000d */
.L_x_1:
[----:B-----5:R-:W-:Y:S01]  /*02c0*/  FFMA R0, R18, R18, R21 ;  /* 0x0000001212007223 */ /* 0x020fe20000000015 */
[----:B------:R-:W-:Y:S03]  /*02d0*/  BSSY.RECONVERGENT B0, `(.L_x_2) ;  /* 0x000000c000007945 */ /* 0x000fe60003800200 */
[----:B------:R0:W1:Y:S01]  /*02e0*/  MUFU.RSQ R15, R0 ;  /* 0x00000000000f7308 */ /* 0x0000620000001400 */
[----:B------:R-:W-:-:S04]  /*02f0*/  IADD3 R13, PT, PT, R0, -0xd000000, RZ ;  /* 0xf3000000000d7810 */ /* 0x000fc80007ffe0ff */
[----:B------:R-:W-:-:S13]  /*0300*/  ISETP.GT.U32.AND P0, PT, R13, 0x727fffff, PT ;  /* 0x727fffff0d00780c */ /* 0x000fda0003f04070 */
[----:B01----:R-:W-:Y:S05]  /*0310*/  @!P0 BRA `(.L_x_3) ;  /* 0x00000000000c8947 */ /* 0x003fea0003800000 */
[----:B------:R-:W-:-:S07]  /*0320*/  MOV R21, 0x340 ;  /* 0x0000034000157802 */ /* 0x000fce0000000f00 */
[----:B----4-:R-:W-:Y:S05]  /*0330*/  CALL.REL.NOINC `($__internal_1_$__cuda_sm20_sqrt_rn_f32_slowpath) ;  /* 0x0000000400987944 */ /* 0x010fea0003c00000 */
[----:B------:R-:W-:Y:S05]  /*0340*/  BRA `(.L_x_4) ;  /* 0x0000000000107947 */ /* 0x000fea0003800000 */
.L_x_3:
[----:B------:R-:W-:Y:S01]  /*0350*/  FMUL.FTZ R13, R0, R15 ;  /* 0x0000000f000d7220 */ /* 0x000fe20000410000 */
[----:B------:R-:W-:-:S03]  /*0360*/  FMUL.FTZ R14, R15, 0.5 ;  /* 0x3f0000000f0e7820 */ /* 0x000fc60000410000 */
[----:B------:R-:W-:-:S04]  /*0370*/  FFMA R0, -R13, R13, R0 ;  /* 0x0000000d0d007223 */ /* 0x000fc80000000100 */
[----:B------:R-:W-:-:S07]  /*0380*/  FFMA R13, R0, R14, R13 ;  /* 0x0000000e000d7223 */ /* 0x000fce000000000d */
.L_x_4:
[----:B------:R-:W-:Y:S05]  /*0390*/  BSYNC.RECONVERGENT B0 ;  /* 0x0000000000007941 */ /* 0x000fea0003800200 */
.L_x_2:
[----:B------:R-:W-:Y:S01]  /*03a0*/  FMUL R20, R20, R13 ;  /* 0x0000000d14147220 */ /* 0x000fe20000400000 */
[----:B------:R-:W-:Y:S01]  /*03b0*/  FMUL R2, R11, R2 ;  /* 0x000000020b027220 */ /* 0x000fe20000400000 */
[C---:B------:R-:W-:Y:S01]  /*03c0*/  FADD R0, R3.reuse, R16 ;  /* 0x0000001003007221 */ /* 0x040fe20000000000 */
[----:B------:R-:W-:Y:S01]  /*03d0*/  UMOV UR4, 0xdc4f70f1 ;  /* 0xdc4f70f100047882 */ /* 0x000fe20000000000 */
[C---:B------:R-:W-:Y:S01]  /*03e0*/  FMUL R18, R3.reuse, R20 ;  /* 0x0000001403127220 */ /* 0x040fe20000400000 */
[CC--:B------:R-:W-:Y:S01]  /*03f0*/  FMUL R13, R12.reuse, R2.reuse ;  /* 0x000000020c0d7220 */ /* 0x0c0fe20000400000 */
[----:B------:R-:W-:Y:S01]  /*0400*/  FMUL R11, R3, R2 ;  /* 0x00000002030b7220 */ /* 0x000fe20000400000 */
[----:B------:R-:W-:Y:S01]  /*0410*/  UMOV UR5, 0x3c10bc51 ;  /* 0x3c10bc5100057882 */ /* 0x000fe20000000000 */
[----:B------:R-:W-:Y:S01]  /*0420*/  UMOV UR8, 0x58f50253 ;  /* 0x58f5025300087882 */ /* 0x000fe20000000000 */
[----:B------:R-:W-:Y:S01]  /*0430*/  FMUL R0, R13, R0 ;  /* 0x000000000d007220 */ /* 0x000fe20000400000 */
[----:B------:R-:W0:Y:S01]  /*0440*/  F2F.F64.F32 R18, R18 ;  /* 0x0000001200127310 */ /* 0x000e220000201800 */
[----:B------:R-:W-:Y:S01]  /*0450*/  FMUL R11, R12, R11 ;  /* 0x0000000b0c0b7220 */ /* 0x000fe20000400000 */
[----:B------:R-:W-:Y:S01]  /*0460*/  FMUL R13, R16, R13 ;  /* 0x0000000d100d7220 */ /* 0x000fe20000400000 */
[----:B------:R-:W-:Y:S01]  /*0470*/  UMOV UR9, 0x3c10d2cc ;  /* 0x3c10d2cc00097882 */ /* 0x000fe20000000000 */
[----:B------:R-:W-:-:S04]  /*0480*/  FADD R3, -R3, R12 ;  /* 0x0000000c03037221 */ /* 0x000fc80000000100 */
[----:B------:R-:W1:Y:S01]  /*0490*/  F2F.F64.F32 R20, R0 ;  /* 0x0000000000147310 */ /* 0x000e620000201800 */
[----:B0-----:R-:W-:Y:S01]  /*04a0*/  DMUL R26, R18, -UR4 ;  /* 0x80000004121a7c28 */ /* 0x001fe20008000000 */
[----:B------:R-:W-:Y:S01]  /*04b0*/  UMOV UR4, 0xa59161c8 ;  /* 0xa59161c800047882 */ /* 0x000fe20000000000 */
[----:B------:R-:W-:-:S05]  /*04c0*/  UMOV UR5, 0x3b967a7c ;  /* 0x3b967a7c00057882 */ /* 0x000fca0000000000 */
[----:B------:R-:W0:Y:S01]  /*04d0*/  F2F.F64.F32 R24, R11 ;  /* 0x0000000b00187310 */ /* 0x000e220000201800 */
[----:B------:R-:W-:Y:S01]  /*04e0*/  DMUL R22, R18, UR4 ;  /* 0x0000000412167c28 */ /* 0x000fe20008000000 */
[----:B------:R-:W-:Y:S01]  /*04f0*/  UMOV UR4, 0x71fbb7a5 ;  /* 0x71fbb7a500047882 */ /* 0x000fe20000000000 */
[----:B------:R-:W-:-:S05]  /*0500*/  UMOV UR5, 0x3d974524 ;  /* 0x3d97452400057882 */ /* 0x000fca0000000000 */
[----:B------:R2:W3:Y:S01]  /*0510*/  F2F.F64.F32 R14, R13 ;  /* 0x0000000d000e7310 */ /* 0x0004e20000201800 */
[----:B-1----:R-:W-:Y:S02]  /*0520*/  DFMA R22, R20, UR4, R22 ;  /* 0x0000000414167c2b */ /* 0x002fe40008000016 */
[----:B------:R-:W-:Y:S01]  /*0530*/  DMUL R20, R18, UR8 ;  /* 0x0000000812147c28 */ /* 0x000fe20008000000 */
[----:B----4-:R-:W-:Y:S01]  /*0540*/  IMAD.WIDE R18, R9, 0x4, R6 ;  /* 0x0000000409127825 */ /* 0x010fe200078e0206 */
[----:B------:R-:W-:Y:S01]  /*0550*/  IADD3 R9, PT, PT, R10, R9, RZ ;  /* 0x000000090a097210 */ /* 0x000fe20007ffe0ff */
[----:B0-----:R-:W-:Y:S02]  /*0560*/  DFMA R24, R24, UR4, R26 ;  /* 0x0000000418187c2b */ /* 0x001fe4000800001a */
[----:B--2---:R-:W-:Y:S01]  /*0570*/  FADD R13, -R16, R3 ;  /* 0x00000003100d7221 */ /* 0x004fe20000000100 */
[----:B------:R-:W-:Y:S02]  /*0580*/  ISETP.GE.AND P0, PT, R9, R8, PT ;  /* 0x000000080900720c */ /* 0x000fe40003f06270 */
[----:B------:R-:W-:Y:S01]  /*0590*/  F2F.F32.F64 R23, R22 ;  /* 0x0000001600177310 */ /* 0x000fe20000301000 */
[----:B---3--:R-:W-:Y:S01]  /*05a0*/  DFMA R26, R14, UR4, R20 ;  /* 0x000000040e1a7c2b */ /* 0x008fe20008000014 */
[----:B------:R-:W-:-:S06]  /*05b0*/  IMAD.WIDE R14, R8, 0x4, R18 ;  /* 0x00000004080e7825 */ /* 0x000fcc00078e0212 */
[----:B------:R-:W0:Y:S01]  /*05c0*/  F2F.F32.F64 R11, R24 ;  /* 0x00000018000b7310 */ /* 0x000e220000301000 */
[----:B------:R-:W-:-:S07]  /*05d0*/  IMAD.WIDE R20, R8, 0x4, R14 ;  /* 0x0000000408147825 */ /* 0x000fce00078e020e */
[----:B------:R-:W1:Y:S01]  /*05e0*/  F2F.F32.F64 R27, R26 ;  /* 0x0000001a001b7310 */ /* 0x000e620000301000 */
[----:B------:R-:W-:Y:S01]  /*05f0*/  IMAD.WIDE R2, R8, 0x4, R20 ;  /* 0x0000000408027825 */ /* 0x000fe200078e0214 */
[----:B0-----:R0:W-:Y:S04]  /*0600*/  STG.E desc[UR6][R18.64], R11 ;  /* 0x0000000b12007986 */ /* 0x0011e8000c101906 */
[----:B------:R0:W-:Y:S04]  /*0610*/  STG.E desc[UR6][R14.64], R23 ;  /* 0x000000170e007986 */ /* 0x0001e8000c101906 */
[----:B-1----:R0:W-:Y:S04]  /*0620*/  STG.E desc[UR6][R20.64], R27 ;  /* 0x0000001b14007986 */ /* 0x0021e8000c101906 */
[----:B------:R0:W-:Y:S01]  /*0630*/  STG.E desc[UR6][R2.64], R13 ;  /* 0x0000000d02007986 */ /* 0x0001e2000c101906 */
[----:B------:R-:W-:Y:S05]  /*0640*/  @!P0 BRA `(.L_x_5) ;  /* 0xfffffff800a48947 */ /* 0x000fea000383ffff */
[----:B------:R-:W-:Y:S05]  /*0650*/  EXIT ;  /* 0x000000000000794d */ /* 0x000fea0003800000 */
        .weak           $__internal_0_$__cuda_sm20_rcp_rn_f32_slowpath
        .type           $__internal_0_$__cuda_sm20_rcp_rn_f32_slowpath,@function
        .size           $__internal_0_$__cuda_sm20_rcp_rn_f32_slowpath,($__internal_1_$__cuda_sm20_sqrt_rn_f32_slowpath - $__internal_0_$__cuda_sm20_rcp_rn_f32_slowpath)
$__internal_0_$__cuda_sm20_rcp_rn_f32_slowpath:
[----:B------:R-:W-:Y:S01]  /*0660*/  SHF.L.U32 R2, R0, 0x1, RZ ;  /* 0x0000000100027819 */ /* 0x000fe200000006ff */
[----:B------:R-:W-:Y:S03]  /*0670*/  BSSY.RECONVERGENT B0, `(.L_x_6) ;  /* 0x0000030000007945 */ /* 0x000fe60003800200 */
[----:B------:R-:W-:-:S04]  /*0680*/  SHF.R.U32.HI R2, RZ, 0x18, R2 ;  /* 0x00000018ff027819 */ /* 0x000fc80000011602 */
[----:B------:R-:W-:-:S13]  /*0690*/  ISETP.NE.U32.AND P0, PT, R2, RZ, PT ;  /* 0x000000ff0200720c */ /* 0x000fda0003f05070 */
[----:B------:R-:W-:Y:S05]  /*06a0*/  @P0 BRA `(.L_x_7) ;  /* 0x0000000000280947 */ /* 0x000fea0003800000 */
[----:B------:R-:W-:-:S04]  /*06b0*/  SHF.L.U32 R2, R0, 0x1, RZ ;  /* 0x0000000100027819 */ /* 0x000fc800000006ff */
[----:B------:R-:W-:-:S13]  /*06c0*/  ISETP.NE.AND P0, PT, R2, RZ, PT ;  /* 0x000000ff0200720c */ /* 0x000fda0003f05270 */
[----:B------:R-:W-:Y:S01]  /*06d0*/  @P0 FFMA R15, R0, 1.84467440737095516160e+19, RZ ;  /* 0x5f800000000f0823 */ /* 0x000fe200000000ff */
[----:B------:R-:W-:Y:S08]  /*06e0*/  @!P0 MUFU.RCP R13, R0 ;  /* 0x00000000000d8308 */ /* 0x000ff00000001000 */
[----:B------:R-:W0:Y:S02]  /*06f0*/  @P0 MUFU.RCP R2, R15 ;  /* 0x0000000f00020308 */ /* 0x000e240000001000 */
[----:B0-----:R-:W-:-:S04]  /*0700*/  @P0 FFMA R17, R15, R2, -1 ;  /* 0xbf8000000f110423 */ /* 0x001fc80000000002 */
[----:B------:R-:W-:-:S04]  /*0710*/  @P0 FADD.FTZ R17, -R17, -RZ ;  /* 0x800000ff11110221 */ /* 0x000fc80000010100 */
[----:B------:R-:W-:-:S04]  /*0720*/  @P0 FFMA R2, R2, R17, R2 ;  /* 0x0000001102020223 */ /* 0x000fc80000000002 */
[----:B------:R-:W-:Y:S01]  /*0730*/  @P0 FFMA R13, R2, 1.84467440737095516160e+19, RZ ;  /* 0x5f800000020d0823 */ /* 0x000fe200000000ff */
[----:B------:R-:W-:Y:S06]  /*0740*/  BRA `(.L_x_8) ;  /* 0x0000000000887947 */ /* 0x000fec0003800000 */
.L_x_7:
[----:B------:R-:W-:-:S04]  /*0750*/  IADD3 R13, PT, PT, R2, -0xfd, RZ ;  /* 0xffffff03020d7810 */ /* 0x000fc80007ffe0ff */
[----:B------:R-:W-:-:S13]  /*0760*/  ISETP.GT.U32.AND P0, PT, R13, 0x1, PT ;  /* 0x000000010d00780c */ /* 0x000fda0003f04070 */
[----:B------:R-:W-:Y:S05]  /*0770*/  @P0 BRA `(.L_x_9) ;  /* 0x0000000000780947 */ /* 0x000fea0003800000 */
[----:B------:R-:W-:Y:S01]  /*0780*/  LOP3.LUT R15, R0, 0x7fffff, RZ, 0xc0, !PT ;  /* 0x007fffff000f7812 */ /* 0x000fe200078ec0ff */
[----:B------:R-:W-:-:S03]  /*0790*/  IMAD.MOV.U32 R24, RZ, RZ, 0x3 ;  /* 0x00000003ff187424 */ /* 0x000fc600078e00ff */
[----:B------:R-:W-:Y:S02]  /*07a0*/  LOP3.LUT R15, R15, 0x3f800000, RZ, 0xfc, !PT ;  /* 0x3f8000000f0f7812 */ /* 0x000fe400078efcff */
[----:B------:R-:W-:Y:S02]  /*07b0*/  SHF.L.U32 R23, R24, R13, RZ ;  /* 0x0000000d18177219 */ /* 0x000fe400000006ff */
[----:B------:R-:W0:Y:S02]  /*07c0*/  MUFU.RCP R22, R15 ;  /* 0x0000000f00167308 */ /* 0x000e240000001000 */
[----:B0-----:R-:W-:-:S04]  /*07d0*/  FFMA R17, R15, R22, -1 ;  /* 0xbf8000000f117423 */ /* 0x001fc80000000016 */
[----:B------:R-:W-:-:S04]  /*07e0*/  FADD.FTZ R17, -R17, -RZ ;  /* 0x800000ff11117221 */ /* 0x000fc80000010100 */
[CCC-:B------:R-:W-:Y:S01]  /*07f0*/  FFMA.RM R19, R22.reuse, R17.reuse, R22.reuse ;  /* 0x0000001116137223 */ /* 0x1c0fe20000004016 */
[----:B------:R-:W-:-:S04]  /*0800*/  FFMA.RP R22, R22, R17, R22 ;  /* 0x0000001116167223 */ /* 0x000fc80000008016 */
[C---:B------:R-:W-:Y:S02]  /*0810*/  LOP3.LUT R17, R19.reuse, 0x7fffff, RZ, 0xc0, !PT ;  /* 0x007fffff13117812 */ /* 0x040fe400078ec0ff */
[----:B------:R-:W-:Y:S02]  /*0820*/  FSETP.NEU.FTZ.AND P0, PT, R19, R22, PT ;  /* 0x000000161300720b */ /* 0x000fe40003f1d000 */
[----:B------:R-:W-:Y:S02]  /*0830*/  LOP3.LUT R22, R17, 0x800000, RZ, 0xfc, !PT ;  /* 0x0080000011167812 */ /* 0x000fe400078efcff */
[----:B------:R-:W-:Y:S02]  /*0840*/  SEL R17, RZ, 0xffffffff, !P0 ;  /* 0xffffffffff117807 */ /* 0x000fe40004000000 */
[----:B------:R-:W-:Y:S02]  /*0850*/  LOP3.LUT R24, R23, R22, RZ, 0xc0, !PT ;  /* 0x0000001617187212 */ /* 0x000fe400078ec0ff */
[----:B------:R-:W-:-:S02]  /*0860*/  IADD3 R17, PT, PT, -R17, RZ, RZ ;  /* 0x000000ff11117210 */ /* 0x000fc40007ffe1ff */
[-C--:B------:R-:W-:Y:S02]  /*0870*/  SHF.R.U32.HI R24, RZ, R13.reuse, R24 ;  /* 0x0000000dff187219 */ /* 0x080fe40000011618 */
[----:B------:R-:W-:Y:S02]  /*0880*/  LOP3.LUT P1, RZ, R17, R13, R22, 0xf8, !PT ;  /* 0x0000000d11ff7212 */ /* 0x000fe4000782f816 */
[C---:B------:R-:W-:Y:S02]  /*0890*/  LOP3.LUT P0, RZ, R24.reuse, 0x1, RZ, 0xc0, !PT ;  /* 0x0000000118ff7812 */ /* 0x040fe4000780c0ff */
[----:B------:R-:W-:-:S04]  /*08a0*/  LOP3.LUT P2, RZ, R24, 0x2, RZ, 0xc0, !PT ;  /* 0x0000000218ff7812 */ /* 0x000fc8000784c0ff */
[----:B------:R-:W-:Y:S02]  /*08b0*/  PLOP3.LUT P0, PT, P0, P1, P2, 0xe0, 0x0 ;  /* 0x000000000000781c */ /* 0x000fe40000703c20 */
[----:B------:R-:W-:Y:S02]  /*08c0*/  LOP3.LUT P1, RZ, R0, 0x7fffff, RZ, 0xc0, !PT ;  /* 0x007fffff00ff7812 */ /* 0x000fe4000782c0ff */
[----:B------:R-:W-:-:S04]  /*08d0*/  SEL R13, RZ, 0x1, !P0 ;  /* 0x00000001ff0d7807 */ /* 0x000fc80004000000 */
[----:B------:R-:W-:-:S04]  /*08e0*/  IADD3 R13, PT, PT, -R13, RZ, RZ ;  /* 0x000000ff0d0d7210 */ /* 0x000fc80007ffe1ff */
[----:B------:R-:W-:Y:S02]  /*08f0*/  ISETP.GE.AND P0, PT, R13, RZ, PT ;  /* 0x000000ff0d00720c */ /* 0x000fe40003f06270 */
[----:B------:R-:W-:-:S04]  /*0900*/  IADD3 R13, PT, PT, R2, -0xfc, RZ ;  /* 0xffffff04020d7810 */ /* 0x000fc80007ffe0ff */
[----:B------:R-:W-:-:S07]  /*0910*/  SHF.R.U32.HI R13, RZ, R13, R22 ;  /* 0x0000000dff0d7219 */ /* 0x000fce0000011616 */
[----:B------:R-:W-:-:S04]  /*0920*/  @!P0 IADD3 R13, PT, PT, R13, 0x1, RZ ;  /* 0x000000010d0d8810 */ /* 0x000fc80007ffe0ff */
[----:B------:R-:W-:-:S04]  /*0930*/  @!P1 SHF.L.U32 R13, R13, 0x1, RZ ;  /* 0x000000010d0d9819 */ /* 0x000fc800000006ff */
[----:B------:R-:W-:Y:S01]  /*0940*/  LOP3.LUT R13, R13, 0x80000000, R0, 0xf8, !PT ;  /* 0x800000000d0d7812 */ /* 0x000fe200078ef800 */
[----:B------:R-:W-:Y:S06]  /*0950*/  BRA `(.L_x_8) ;  /* 0x0000000000047947 */ /* 0x000fec0003800000 */
.L_x_9:
[----:B------:R0:W1:Y:S02]  /*0960*/  MUFU.RCP R13, R0 ;  /* 0x00000000000d7308 */ /* 0x0000640000001000 */
.L_x_8:
[----:B------:R-:W-:Y:S05]  /*0970*/  BSYNC.RECONVERGENT B0 ;  /* 0x0000000000007941 */ /* 0x000fea0003800200 */
.L_x_6:
[----:B------:R-:W-:-:S04]  /*0980*/  IMAD.MOV.U32 R15, RZ, RZ, 0x0 ;  /* 0x00000000ff0f7424 */ /* 0x000fc800078e00ff */
[----:B01----:R-:W-:Y:S05]  /*0990*/  RET.REL.NODEC R14 `(_Z15kernelgpuSourceIfEvPT_S1_S1_S1_S1_S1_S1_S0_iiiiiiii) ;  /* 0xfffffff40e987950 */ /* 0x003fea0003c3ffff */
        .weak           $__internal_1_$__cuda_sm20_sqrt_rn_f32_slowpath
        .type           $__internal_1_$__cuda_sm20_sqrt_rn_f32_slowpath,@function
        .size           $__internal_1_$__cuda_sm20_sqrt_rn_f32_slowpath,(.L_x_26 - $__internal_1_$__cuda_sm20_sqrt_rn_f32_slowpath)
$__internal_1_$__cuda_sm20_sqrt_rn_f32_slowpath:
[----:B------:R-:W-:-:S13]  /*09a0*/  LOP3.LUT P0, RZ, R0, 0x7fffffff, RZ, 0xc0, !PT ;  /* 0x7fffffff00ff7812 */ /* 0x000fda000780c0ff */
[----:B------:R-:W-:Y:S01]  /*09b0*/  @!P0 MOV R13, R0 ;  /* 0x00000000000d8202 */ /* 0x000fe20000000f00 */
[----:B------:R-:W-:Y:S06]  /*09c0*/  @!P0 BRA `(.L_x_10) ;  /* 0x0000000000408947 */ /* 0x000fec0003800000 */
[----:B------:R-:W-:-:S13]  /*09d0*/  FSETP.GEU.FTZ.AND P0, PT, R0, RZ, PT ;  /* 0x000000ff0000720b */ /* 0x000fda0003f1e000 */
[----:B------:R-:W-:Y:S01]  /*09e0*/  @!P0 MOV R13, 0x7fffffff ;  /* 0x7fffffff000d8802 */ /* 0x000fe20000000f00 */
[----:B------:R-:W-:Y:S06]  /*09f0*/  @!P0 BRA `(.L_x_10) ;  /* 0x0000000000348947 */ /* 0x000fec0003800000 */
[----:B------:R-:W-:-:S13]  /*0a00*/  FSETP.GTU.FTZ.AND P0, PT, |R0|, +INF , PT ;  /* 0x7f8000000000780b */ /* 0x000fda0003f1c200 */
[----:B------:R-:W-:Y:S01]  /*0a10*/  @P0 FADD.FTZ R13, R0, 1 ;  /* 0x3f800000000d0421 */ /* 0x000fe20000010000 */
[----:B------:R-:W-:Y:S06]  /*0a20*/  @P0 BRA `(.L_x_10) ;  /* 0x0000000000280947 */ /* 0x000fec0003800000 */
[----:B------:R-:W-:-:S13]  /*0a30*/  FSETP.NEU.FTZ.AND P0, PT, |R0|, +INF , PT ;  /* 0x7f8000000000780b */ /* 0x000fda0003f1d200 */
[----:B------:R-:W-:-:S04]  /*0a40*/  @P0 FFMA R14, R0, 1.84467440737095516160e+19, RZ ;  /* 0x5f800000000e0823 */ /* 0x000fc800000000ff */
[----:B------:R-:W0:Y:S02]  /*0a50*/  @P0 MUFU.RSQ R13, R14 ;  /* 0x0000000e000d0308 */ /* 0x000e240000001400 */
[----:B0-----:R-:W-:Y:S01]  /*0a60*/  @P0 FMUL.FTZ R15, R14, R13 ;  /* 0x0000000d0e0f0220 */ /* 0x001fe20000410000 */
[----:B------:R-:W-:Y:S01]  /*0a70*/  @P0 FMUL.FTZ R19, R13, 0.5 ;  /* 0x3f0000000d130820 */ /* 0x000fe20000410000 */
[----:B------:R-:W-:Y:S02]  /*0a80*/  @!P0 MOV R13, R0 ;  /* 0x00000000000d8202 */ /* 0x000fe40000000f00 */
[----:B------:R-:W-:-:S04]  /*0a90*/  @P0 FADD.FTZ R17, -R15, -RZ ;  /* 0x800000ff0f110221 */ /* 0x000fc80000010100 */
[----:B------:R-:W-:-:S04]  /*0aa0*/  @P0 FFMA R18, R15, R17, R14 ;  /* 0x000000110f120223 */ /* 0x000fc8000000000e */
[----:B------:R-:W-:-:S04]  /*0ab0*/  @P0 FFMA R18, R18, R19, R15 ;  /* 0x0000001312120223 */ /* 0x000fc8000000000f */
[----:B------:R-:W-:-:S07]  /*0ac0*/  @P0 FMUL.FTZ R13, R18, 2.3283064365386962891e-10 ;  /* 0x2f800000120d0820 */ /* 0x000fce0000410000 */
.L_x_10:
[----:B------:R-:W-:Y:S01]  /*0ad0*/  HFMA2 R15, -RZ, RZ, 0, 0 ;  /* 0x00000000ff0f7431 */ /* 0x000fe200000001ff */
[----:B------:R-:W-:-:S04]  /*0ae0*/  MOV R14, R21 ;  /* 0x00000015000e7202 */ /* 0x000fc80000000f00 */
[----:B------:R-:W-:Y:S05]  /*0af0*/  RET.REL.NODEC R14 `(_Z15kernelgpuSourceIfEvPT_S1_S1_S1_S1_S1_S1_S0_iiiiiiii) ;  /* 0xfffffff40e407950 */ /* 0x000fea0003c3ffff */
.L_x_11:
[----:B------:R-:W-:-:S00]  /*0b00*/  BRA `(.L_x_11) ;  /* 0xfffffffc00fc7947 */ /* 0x000fc0000383ffff */
[----:B------:R-:W-:-:S00]  /*0b10*/  NOP ;  /* 0x0000000000007918 */ /* 0x000fc00000000000 */
        /* <DEDUP_REMOVED lines=14> */
.L_x_26:


//--------------------- .text._Z15kernelgpuSourceIdEvPT_S1_S1_S1_S1_S1_S1_S0_iiiiiiii --------------------------
	.section	.text._Z15kernelgpuSourceIdEvPT_S1_S1_S1_S1_S1_S1_S0_iiiiiiii,"ax",@progbits
	.align	128
        .global         _Z15kernelgpuSourceIdEvPT_S1_S1_S1_S1_S1_S1_S0_iiiiiiii
        .type           _Z15kernelgpuSourceIdEvPT_S1_S1_S1_S1_S1_S1_S0_iiiiiiii,@function
        .size           _Z15kernelgpuSourceIdEvPT_S1_S1_S1_S1_S1_S1_S0_iiiiiiii,(.L_x_28 - _Z15kernelgpuSourceIdEvPT_S1_S1_S1_S1_S1_S1_S0_iiiiiiii)
        .other          _Z15kernelgpuSourceIdEvPT_S1_S1_S1_S1_S1_S1_S0_iiiiiiii,@"STO_CUDA_ENTRY STV_DEFAULT"
_Z15kernelgpuSourceIdEvPT_S1_S1_S1_S1_S1_S1_S0_iiiiiiii:
.text._Z15kernelgpuSourceIdEvPT_S1_S1_S1_S1_S1_S1_S0_iiiiiiii:
        /* <DEDUP_REMOVED lines=14> */
.L_x_15:
[----:B------:R-:W2:Y:S02]  /*00e0*/  LDC.64 R28, c[0x0][0x3b0] ;  /* 0x0000ec00ff1c7b82 */ /* 0x000ea40000000a00 */
[----:B--2---:R-:W2:Y:S01]  /*00f0*/  LDG.E.64 R22, desc[UR6][R28.64+0x20] ;  /* 0x000020061c167981 */ /* 0x004ea2000c1e1b00 */
[C---:B01----:R-:W-:Y:S02]  /*0100*/  IMAD R7, R0.reuse, 0x2, R13 ;  /* 0x0000000200077824 */ /* 0x043fe400078e020d */
[----:B---3--:R-:W-:Y:S01]  /*0110*/  IMAD.WIDE R10, R13, 0x8, R2 ;  /* 0x000000080d0a7825 */ /* 0x008fe200078e0202 */
[----:B------:R0:W5:Y:S03]  /*0120*/  LDG.E.64 R18, desc[UR6][R28.64+0x28] ;  /* 0x000028061c127981 */ /* 0x000166000c1e1b00 */
[C---:B------:R-:W-:Y:S01]  /*0130*/  IMAD R31, R0.reuse, 0x5, R7 ;  /* 0x00000005001f7824 */ /* 0x040fe200078e0207 */
[----:B------:R0:W5:Y:S01]  /*0140*/  LDG.E.64 R16, desc[UR6][R28.64+0x48] ;  /* 0x000048061c107981 */ /* 0x000162000c1e1b00 */
[----:B------:R-:W-:-:S03]  /*0150*/  IMAD.WIDE R8, R0, 0x8, R10 ;  /* 0x0000000800087825 */ /* 0x000fc600078e020a */
[----:B------:R-:W5:Y:S01]  /*0160*/  LDG.E.64 R10, desc[UR6][R10.64] ;  /* 0x000000060a0a7981 */ /* 0x000f62000c1e1b00 */
[----:B------:R-:W-:-:S04]  /*0170*/  IMAD R21, R0, 0x4, R31 ;  /* 0x0000000400157824 */ /* 0x000fc800078e021f */
[----:B------:R-:W-:-:S04]  /*0180*/  IMAD.WIDE R20, R21, 0x8, R2 ;  /* 0x0000000815147825 */ /* 0x000fc800078e0202 */
[----:B------:R-:W-:Y:S02]  /*0190*/  IMAD.WIDE R6, R0, 0x8, R8 ;  /* 0x0000000800067825 */ /* 0x000fe400078e0208 */
[----:B------:R-:W3:Y:S02]  /*01a0*/  LDG.E.64 R20, desc[UR6][R20.64] ;  /* 0x0000000614147981 */ /* 0x000ee4000c1e1b00 */
[----:B------:R-:W-:Y:S02]  /*01b0*/  IMAD.WIDE R30, R31, 0x8, R2 ;  /* 0x000000081f1e7825 */ /* 0x000fe400078e0202 */
[----:B------:R-:W5:Y:S04]  /*01c0*/  LDG.E.64 R8, desc[UR6][R8.64] ;  /* 0x0000000608087981 */ /* 0x000f68000c1e1b00 */
[----:B------:R-:W5:Y:S04]  /*01d0*/  LDG.E.64 R6, desc[UR6][R6.64] ;  /* 0x0000000606067981 */ /* 0x000f68000c1e1b00 */
[----:B------:R-:W5:Y:S01]  /*01e0*/  LDG.E.64 R30, desc[UR6][R30.64] ;  /* 0x000000061e1e7981 */ /* 0x000f62000c1e1b00 */
[----:B--2---:R-:W1:Y:S01]  /*01f0*/  MUFU.RCP64H R15, R23 ;  /* 0x00000017000f7308 */ /* 0x004e620000001800 */
[----:B------:R-:W-:-:S06]  /*0200*/  IADD3 R14, PT, PT, R23, 0x300402, RZ ;  /* 0x00300402170e7810 */ /* 0x000fcc0007ffe0ff */
[----:B-1----:R-:W-:-:S08]  /*0210*/  DFMA R24, -R22, R14, 1 ;  /* 0x3ff000001618742b */ /* 0x002fd0000000010e */
[----:B------:R-:W-:Y:S01]  /*0220*/  DFMA R24, R24, R24, R24 ;  /* 0x000000181818722b */ /* 0x000fe20000000018 */
[----:B------:R-:W-:-:S07]  /*0230*/  FSETP.GEU.AND P0, PT, |R14|, 5.8789094863358348022e-39, PT ;  /* 0x004004020e00780b */ /* 0x000fce0003f0e200 */
[----:B------:R-:W-:-:S08]  /*0240*/  DFMA R24, R14, R24, R14 ;  /* 0x000000180e18722b */ /* 0x000fd0000000000e */
[----:B------:R-:W-:Y:S02]  /*0250*/  DFMA R26, -R22, R24, 1 ;  /* 0x3ff00000161a742b */ /* 0x000fe40000000118 */
[----:B---3--:R-:W-:-:S06]  /*0260*/  DMUL R20, R20, R20 ;  /* 0x0000001414147228 */ /* 0x008fcc0000000000 */
[----:B------:R-:W-:Y:S01]  /*0270*/  DFMA R14, R24, R26, R24 ;  /* 0x0000001a180e722b */ /* 0x000fe20000000018 */
[----:B0-----:R-:W-:Y:S10]  /*0280*/  @P0 BRA `(.L_x_12) ;  /* 0x0000000000100947 */ /* 0x001ff40003800000 */
[----:B------:R-:W-:Y:S02]  /*0290*/  LOP3.LUT R26, R23, 0x7fffffff, RZ, 0xc0, !PT ;  /* 0x7fffffff171a7812 */ /* 0x000fe400078ec0ff */
[----:B------:R-:W-:-:S03]  /*02a0*/  MOV R24, 0x2d0 ;  /* 0x000002d000187802 */ /* 0x000fc60000000f00 */
[----:B------:R-:W-:-:S07]  /*02b0*/  VIADD R26, R26, 0xfff00000 ;  /* 0xfff000001a1a7836 */ /* 0x000fce0000000000 */
[----:B----45:R-:W-:Y:S05]  /*02c0*/  CALL.REL.NOINC `($__internal_2_$__cuda_sm20_dblrcp_rn_slowpath_v3) ;  /* 0x0000000000f07944 */ /* 0x030fea0003c00000 */
.L_x_12:
[----:B-----5:R-:W-:Y:S01]  /*02d0*/  DFMA R30, R30, R30, R20 ;  /* 0x0000001e1e1e722b */ /* 0x020fe20000000014 */
[----:B------:R-:W-:Y:S01]  /*02e0*/  MOV R26, 0x0 ;  /* 0x00000000001a7802 */ /* 0x000fe20000000f00 */
[----:B------:R-:W-:Y:S01]  /*02f0*/  IMAD.MOV.U32 R27, RZ, RZ, 0x3fd80000 ;  /* 0x3fd80000ff1b7424 */ /* 0x000fe200078e00ff */
[----:B------:R-:W-:Y:S03]  /*0300*/  BSSY.RECONVERGENT B0, `(.L_x_13) ;  /* 0x0000013000007945 */ /* 0x000fe60003800200 */
[----:B------:R-:W0:Y:S04]  /*0310*/  MUFU.RSQ64H R29, R31 ;  /* 0x0000001f001d7308 */ /* 0x000e280000001c00 */
[----:B------:R-:W-:-:S05]  /*0320*/  VIADD R28, R31, 0xfcb00000 ;  /* 0xfcb000001f1c7836 */ /* 0x000fca0000000000 */
[----:B------:R-:W-:Y:S01]  /*0330*/  ISETP.GE.U32.AND P0, PT, R28, 0x7ca00000, PT ;  /* 0x7ca000001c00780c */ /* 0x000fe20003f06070 */
[----:B0-----:R-:W-:-:S08]  /*0340*/  DMUL R20, R28, R28 ;  /* 0x0000001c1c147228 */ /* 0x001fd00000000000 */
[----:B------:R-:W-:-:S08]  /*0350*/  DFMA R20, R30, -R20, 1 ;  /* 0x3ff000001e14742b */ /* 0x000fd00000000814 */
[----:B------:R-:W-:Y:S02]  /*0360*/  DFMA R26, R20, R26, 0.5 ;  /* 0x3fe00000141a742b */ /* 0x000fe4000000001a */
[----:B------:R-:W-:-:S08]  /*0370*/  DMUL R20, R28, R20 ;  /* 0x000000141c147228 */ /* 0x000fd00000000000 */
[----:B------:R-:W-:-:S08]  /*0380*/  DFMA R26, R26, R20, R28 ;  /* 0x000000141a1a722b */ /* 0x000fd0000000001c */
[----:B------:R-:W-:Y:S02]  /*0390*/  DMUL R24, R30, R26 ;  /* 0x0000001a1e187228 */ /* 0x000fe40000000000 */
[----:B------:R-:W-:Y:S01]  /*03a0*/  VIADD R21, R27, 0xfff00000 ;  /* 0xfff000001b157836 */ /* 0x000fe20000000000 */
[----:B------:R-:W-:-:S05]  /*03b0*/  MOV R20, R26 ;  /* 0x0000001a00147202 */ /* 0x000fca0000000f00 */
[----:B------:R-:W-:-:S08]  /*03c0*/  DFMA R22, R24, -R24, R30 ;  /* 0x800000181816722b */ /* 0x000fd0000000001e */
[----:B------:R-:W-:Y:S01]  /*03d0*/  DFMA R32, R22, R20, R24 ;  /* 0x000000141620722b */ /* 0x000fe20000000018 */
[----:B------:R-:W-:Y:S10]  /*03e0*/  @!P0 BRA `(.L_x_14) ;  /* 0x0000000000108947 */ /* 0x000ff40003800000 */
[----:B------:R-:W-:-:S07]  /*03f0*/  MOV R32, 0x410 ;  /* 0x0000041000207802 */ /* 0x000fce0000000f00 */
[----:B----4-:R-:W-:Y:S05]  /*0400*/  CALL.REL.NOINC `($__internal_3_$__cuda_sm20_dsqrt_rn_f64_mediumpath_v1) ;  /* 0x0000000400487944 */ /* 0x010fea0003c00000 */
[----:B------:R-:W-:Y:S02]  /*0410*/  IMAD.MOV.U32 R32, RZ, RZ, R22 ;  /* 0x000000ffff207224 */ /* 0x000fe400078e0016 */
[----:B------:R-:W-:-:S07]  /*0420*/  IMAD.MOV.U32 R33, RZ, RZ, R23 ;  /* 0x000000ffff217224 */ /* 0x000fce00078e0017 */
.L_x_14:
[----:B------:R-:W-:Y:S05]  /*0430*/  BSYNC.RECONVERGENT B0 ;  /* 0x0000000000007941 */ /* 0x000fea0003800200 */
.L_x_13:
[----:B------:R-:W-:Y:S01]  /*0440*/  DMUL R16, R16, R32 ;  /* 0x0000002010107228 */ /* 0x000fe20000000000 */
[----:B------:R-:W-:Y:S01]  /*0450*/  UMOV UR4, 0xdc4f70f1 ;  /* 0xdc4f70f100047882 */ /* 0x000fe20000000000 */
[----:B------:R-:W-:Y:S01]  /*0460*/  DMUL R14, R18, R14 ;  /* 0x0000000e120e7228 */ /* 0x000fe20000000000 */
[----:B------:R-:W-:Y:S01]  /*0470*/  UMOV UR5, 0x3c10bc51 ;  /* 0x3c10bc5100057882 */ /* 0x000fe20000000000 */
[C---:B------:R-:W-:Y:S01]  /*0480*/  DADD R20, R10.reuse, R6 ;  /* 0x000000000a147229 */ /* 0x040fe20000000006 */
[----:B------:R-:W-:Y:S01]  /*0490*/  UMOV UR8, 0xa59161c8 ;  /* 0xa59161c800087882 */ /* 0x000fe20000000000 */
[----:B------:R-:W-:Y:S02]  /*04a0*/  UMOV UR9, 0x3b967a7c ;  /* 0x3b967a7c00097882 */ /* 0x000fe40000000000 */
[C---:B------:R-:W-:Y:S02]  /*04b0*/  DMUL R16, R10.reuse, R16 ;  /* 0x000000100a107228 */ /* 0x040fe40000000000 */
[----:B------:R-:W-:-:S02]  /*04c0*/  DMUL R26, R10, R14 ;  /* 0x0000000e0a1a7228 */ /* 0x000fc40000000000 */
[----:B------:R-:W-:Y:S01]  /*04d0*/  DMUL R24, R8, R14 ;  /* 0x0000000e08187228 */ /* 0x000fe20000000000 */
[----:B----4-:R-:W-:Y:S01]  /*04e0*/  IMAD.WIDE R14, R13, 0x8, R4 ;  /* 0x000000080d0e7825 */ /* 0x010fe200078e0204 */
[----:B------:R-:W-:Y:S02]  /*04f0*/  IADD3 R13, PT, PT, R12, R13, RZ ;  /* 0x0000000d0c0d7210 */ /* 0x000fe40007ffe0ff */
[----:B------:R-:W-:Y:S01]  /*0500*/  DMUL R28, R16, -UR4 ;  /* 0x80000004101c7c28 */ /* 0x000fe20008000000 */
[----:B------:R-:W-:Y:S01]  /*0510*/  UMOV UR4, 0x58f50253 ;  /* 0x58f5025300047882 */ /* 0x000fe20000000000 */
[----:B------:R-:W-:Y:S01]  /*0520*/  DMUL R26, R8, R26 ;  /* 0x0000001a081a7228 */ /* 0x000fe20000000000 */
[----:B------:R-:W-:Y:S01]  /*0530*/  UMOV UR5, 0x3c10d2cc ;  /* 0x3c10d2cc00057882 */ /* 0x000fe20000000000 */
[----:B------:R-:W-:Y:S01]  /*0540*/  DMUL R20, R24, R20 ;  /* 0x0000001418147228 */ /* 0x000fe20000000000 */
[C---:B------:R-:W-:Y:S01]  /*0550*/  IMAD.WIDE R18, R0.reuse, 0x8, R14 ;  /* 0x0000000800127825 */ /* 0x040fe200078e020e */
[C---:B------:R-:W-:Y:S01]  /*0560*/  DMUL R22, R16.reuse, UR8 ;  /* 0x0000000810167c28 */ /* 0x040fe20008000000 */
[----:B------:R-:W-:Y:S01]  /*0570*/  ISETP.GE.AND P0, PT, R13, R0, PT ;  /* 0x000000000d00720c */ /* 0x000fe20003f06270 */
[----:B------:R-:W-:Y:S01]  /*0580*/  DMUL R16, R16, UR4 ;  /* 0x0000000410107c28 */ /* 0x000fe20008000000 */
[----:B------:R-:W-:Y:S01]  /*0590*/  UMOV UR4, 0x71fbb7a5 ;  /* 0x71fbb7a500047882 */ /* 0x000fe20000000000 */
[----:B------:R-:W-:Y:S01]  /*05a0*/  DMUL R24, R6, R24 ;  /* 0x0000001806187228 */ /* 0x000fe20000000000 */
[----:B------:R-:W-:Y:S01]  /*05b0*/  UMOV UR5, 0x3d974524 ;  /* 0x3d97452400057882 */ /* 0x000fe20000000000 */
[----:B------:R-:W-:Y:S01]  /*05c0*/  DADD R8, -R10, R8 ;  /* 0x000000000a087229 */ /* 0x000fe20000000108 */
[----:B------:R-:W-:Y:S01]  /*05d0*/  IMAD.WIDE R10, R0, 0x8, R18 ;  /* 0x00000008000a7825 */ /* 0x000fe200078e0212 */
[----:B------:R-:W-:-:S02]  /*05e0*/  DFMA R26, R26, UR4, R28 ;  /* 0x000000041a1a7c2b */ /* 0x000fc4000800001c */
[----:B------:R-:W-:Y:S02]  /*05f0*/  DFMA R20, R20, UR4, R22 ;  /* 0x0000000414147c2b */ /* 0x000fe40008000016 */
[----:B------:R-:W-:Y:S02]  /*0600*/  DFMA R16, R24, UR4, R16 ;  /* 0x0000000418107c2b */ /* 0x000fe40008000010 */
[----:B------:R-:W-:Y:S01]  /*0610*/  DADD R8, -R6, R8 ;  /* 0x0000000006087229 */ /* 0x000fe20000000108 */
[----:B------:R1:W-:Y:S01]  /*0620*/  STG.E.64 desc[UR6][R14.64], R26 ;  /* 0x0000001a0e007986 */ /* 0x0003e2000c101b06 */
[----:B------:R-:W-:-:S03]  /*0630*/  IMAD.WIDE R6, R0, 0x8, R10 ;  /* 0x0000000800067825 */ /* 0x000fc600078e020a */
[----:B------:R1:W-:Y:S04]  /*0640*/  STG.E.64 desc[UR6][R18.64], R20 ;  /* 0x0000001412007986 */ /* 0x0003e8000c101b06 */
[----:B------:R1:W-:Y:S04]  /*0650*/  STG.E.64 desc[UR6][R10.64], R16 ;  /* 0x000000100a007986 */ /* 0x0003e8000c101b06 */
[----:B------:R1:W-:Y:S01]  /*0660*/  STG.E.64 desc[UR6][R6.64], R8 ;  /* 0x0000000806007986 */ /* 0x0003e2000c101b06 */
[----:B------:R-:W-:Y:S05]  /*0670*/  @!P0 BRA `(.L_x_15) ;  /* 0xfffffff800988947 */ /* 0x000fea000383ffff */
[----:B------:R-:W-:Y:S05]  /*0680*/  EXIT ;  /* 0x000000000000794d */ /* 0x000fea0003800000 */
        .weak           $__internal_2_$__cuda_sm20_dblrcp_rn_slowpath_v3
        .type           $__internal_2_$__cuda_sm20_dblrcp_rn_slowpath_v3,@function
        .size           $__internal_2_$__cuda_sm20_dblrcp_rn_slowpath_v3,($__internal_3_$__cuda_sm20_dsqrt_rn_f64_mediumpath_v1 - $__internal_2_$__cuda_sm20_dblrcp_rn_slowpath_v3)
$__internal_2_$__cuda_sm20_dblrcp_rn_slowpath_v3:
[----:B------:R-:W-:Y:S01]  /*0690*/  IMAD.MOV.U32 R14, RZ, RZ, R22 ;  /* 0x000000ffff0e7224 */ /* 0x000fe200078e0016 */
[----:B------:R-:W-:Y:S01]  /*06a0*/  MOV R15, R23 ;  /* 0x00000017000f7202 */ /* 0x000fe20000000f00 */
[----:B------:R-:W-:Y:S05]  /*06b0*/  BSSY.RECONVERGENT B0, `(.L_x_16) ;  /* 0x0000023000007945 */ /* 0x000fea0003800200 */
[----:B------:R-:W-:-:S14]  /*06c0*/  DSETP.GTU.AND P0, PT, |R14|, +INF , PT ;  /* 0x7ff000000e00742a */ /* 0x000fdc0003f0c200 */
[----:B------:R-:W-:Y:S05]  /*06d0*/  @P0 BRA `(.L_x_17) ;  /* 0x0000000000780947 */ /* 0x000fea0003800000 */
[----:B------:R-:W-:-:S05]  /*06e0*/  LOP3.LUT R25, R23, 0x7fffffff, RZ, 0xc0, !PT ;  /* 0x7fffffff17197812 */ /* 0x000fca00078ec0ff */
[----:B------:R-:W-:-:S05]  /*06f0*/  VIADD R22, R25, 0xffffffff ;  /* 0xffffffff19167836 */ /* 0x000fca0000000000 */
[----:B------:R-:W-:-:S13]  /*0700*/  ISETP.GE.U32.AND P0, PT, R22, 0x7fefffff, PT ;  /* 0x7fefffff1600780c */ /* 0x000fda0003f06070 */
[----:B------:R-:W-:Y:S02]  /*0710*/  @P0 LOP3.LUT R23, R15, 0x7ff00000, RZ, 0x3c, !PT ;  /* 0x7ff000000f170812 */ /* 0x000fe400078e3cff */
[----:B------:R-:W-:Y:S01]  /*0720*/  @P0 MOV R22, RZ ;  /* 0x000000ff00160202 */ /* 0x000fe20000000f00 */
[----:B------:R-:W-:Y:S06]  /*0730*/  @P0 BRA `(.L_x_18) ;  /* 0x0000000000680947 */ /* 0x000fec0003800000 */
[----:B------:R-:W-:-:S13]  /*0740*/  ISETP.GE.U32.AND P0, PT, R25, 0x1000001, PT ;  /* 0x010000011900780c */ /* 0x000fda0003f06070 */
[----:B------:R-:W-:Y:S05]  /*0750*/  @!P0 BRA `(.L_x_19) ;  /* 0x0000000000348947 */ /* 0x000fea0003800000 */
[----:B------:R-:W-:Y:S01]  /*0760*/  VIADD R23, R15, 0xc0200000 ;  /* 0xc02000000f177836 */ /* 0x000fe20000000000 */
[----:B------:R-:W-:-:S03]  /*0770*/  MOV R22, R14 ;  /* 0x0000000e00167202 */ /* 0x000fc60000000f00 */
[----:B------:R-:W0:Y:S03]  /*0780*/  MUFU.RCP64H R27, R23 ;  /* 0x00000017001b7308 */ /* 0x000e260000001800 */
[----:B0-----:R-:W-:-:S08]  /*0790*/  DFMA R28, -R22, R26, 1 ;  /* 0x3ff00000161c742b */ /* 0x001fd0000000011a */
[----:B------:R-:W-:-:S08]  /*07a0*/  DFMA R28, R28, R28, R28 ;  /* 0x0000001c1c1c722b */ /* 0x000fd0000000001c */
[----:B------:R-:W-:-:S08]  /*07b0*/  DFMA R28, R26, R28, R26 ;  /* 0x0000001c1a1c722b */ /* 0x000fd0000000001a */
[----:B------:R-:W-:-:S08]  /*07c0*/  DFMA R26, -R22, R28, 1 ;  /* 0x3ff00000161a742b */ /* 0x000fd0000000011c */
[----:B------:R-:W-:-:S08]  /*07d0*/  DFMA R26, R28, R26, R28 ;  /* 0x0000001a1c1a722b */ /* 0x000fd0000000001c */
[----:B------:R-:W-:-:S08]  /*07e0*/  DMUL R26, R26, 2.2250738585072013831e-308 ;  /* 0x001000001a1a7828 */ /* 0x000fd00000000000 */
[----:B------:R-:W-:-:S08]  /*07f0*/  DFMA R14, -R14, R26, 1 ;  /* 0x3ff000000e0e742b */ /* 0x000fd0000000011a */
[----:B------:R-:W-:-:S08]  /*0800*/  DFMA R14, R14, R14, R14 ;  /* 0x0000000e0e0e722b */ /* 0x000fd0000000000e */
[----:B------:R-:W-:Y:S01]  /*0810*/  DFMA R22, R26, R14, R26 ;  /* 0x0000000e1a16722b */ /* 0x000fe2000000001a */
[----:B------:R-:W-:Y:S10]  /*0820*/  BRA `(.L_x_18) ;  /* 0x00000000002c7947 */ /* 0x000ff40003800000 */
.L_x_19:
[----:B------:R-:W-:-:S06]  /*0830*/  DMUL R14, R14, 8.11296384146066816958e+31 ;  /* 0x469000000e0e7828 */ /* 0x000fcc0000000000 */
[----:B------:R-:W0:Y:S02]  /*0840*/  MUFU.RCP64H R27, R15 ;  /* 0x0000000f001b7308 */ /* 0x000e240000001800 */
[----:B0-----:R-:W-:-:S08]  /*0850*/  DFMA R22, -R14, R26, 1 ;  /* 0x3ff000000e16742b */ /* 0x001fd0000000011a */
[----:B------:R-:W-:-:S08]  /*0860*/  DFMA R22, R22, R22, R22 ;  /* 0x000000161616722b */ /* 0x000fd00000000016 */
[----:B------:R-:W-:-:S08]  /*0870*/  DFMA R22, R26, R22, R26 ;  /* 0x000000161a16722b */ /* 0x000fd0000000001a */
[----:B------:R-:W-:-:S08]  /*0880*/  DFMA R26, -R14, R22, 1 ;  /* 0x3ff000000e1a742b */ /* 0x000fd00000000116 */
[----:B------:R-:W-:-:S08]  /*0890*/  DFMA R22, R22, R26, R22 ;  /* 0x0000001a1616722b */ /* 0x000fd00000000016 */
[----:B------:R-:W-:Y:S01]  /*08a0*/  DMUL R22, R22, 8.11296384146066816958e+31 ;  /* 0x4690000016167828 */ /* 0x000fe20000000000 */
[----:B------:R-:W-:Y:S10]  /*08b0*/  BRA `(.L_x_18) ;  /* 0x0000000000087947 */ /* 0x000ff40003800000 */
.L_x_17:
[----:B------:R-:W-:Y:S01]  /*08c0*/  LOP3.LUT R23, R15, 0x80000, RZ, 0xfc, !PT ;  /* 0x000800000f177812 */ /* 0x000fe200078efcff */
[----:B------:R-:W-:-:S07]  /*08d0*/  IMAD.MOV.U32 R22, RZ, RZ, R14 ;  /* 0x000000ffff167224 */ /* 0x000fce00078e000e */
.L_x_18:
[----:B------:R-:W-:Y:S05]  /*08e0*/  BSYNC.RECONVERGENT B0 ;  /* 0x0000000000007941 */ /* 0x000fea0003800200 */
.L_x_16:
[----:B------:R-:W-:Y:S01]  /*08f0*/  HFMA2 R25, -RZ, RZ, 0, 0 ;  /* 0x00000000ff197431 */ /* 0x000fe200000001ff */
[----:B------:R-:W-:Y:S01]  /*0900*/  MOV R14, R22 ;  /* 0x00000016000e7202 */ /* 0x000fe20000000f00 */
[----:B------:R-:W-:Y:S02]  /*0910*/  IMAD.MOV.U32 R15, RZ, RZ, R23 ;  /* 0x000000ffff0f7224 */ /* 0x000fe400078e0017 */
[----:B------:R-:W-:Y:S05]  /*0920*/  RET.REL.NODEC R24 `(_Z15kernelgpuSourceIdEvPT_S1_S1_S1_S1_S1_S1_S0_iiiiiiii) ;  /* 0xfffffff418b47950 */ /* 0x000fea0003c3ffff */
        .weak           $__internal_3_$__cuda_sm20_dsqrt_rn_f64_mediumpath_v1
        .type           $__internal_3_$__cuda_sm20_dsqrt_rn_f64_mediumpath_v1,@function
        .size           $__internal_3_$__cuda_sm20_dsqrt_rn_f64_mediumpath_v1,(.L_x_28 - $__internal_3_$__cuda_sm20_dsqrt_rn_f64_mediumpath_v1)
$__internal_3_$__cuda_sm20_dsqrt_rn_f64_mediumpath_v1:
[----:B------:R-:W-:Y:S01]  /*0930*/  ISETP.GE.U32.AND P0, PT, R28, -0x3400000, PT ;  /* 0xfcc000001c00780c */ /* 0x000fe20003f06070 */
[----:B------:R-:W-:Y:S01]  /*0940*/  BSSY.RECONVERGENT B1, `(.L_x_20) ;  /* 0x0000026000017945 */ /* 0x000fe20003800200 */
[----:B------:R-:W-:Y:S01]  /*0950*/  IMAD.MOV.U32 R27, RZ, RZ, R21 ;  /* 0x000000ffff1b7224 */ /* 0x000fe200078e0015 */
[----:B------:R-:W-:Y:S01]  /*0960*/  MOV R20, R30 ;  /* 0x0000001e00147202 */ /* 0x000fe20000000f00 */
[----:B------:R-:W-:-:S09]  /*0970*/  IMAD.MOV.U32 R21, RZ, RZ, R31 ;  /* 0x000000ffff157224 */ /* 0x000fd200078e001f */
[----:B------:R-:W-:Y:S05]  /*0980*/  @!P0 BRA `(.L_x_21) ;  /* 0x0000000000208947 */ /* 0x000fea0003800000 */
[----:B------:R-:W-:-:S10]  /*0990*/  DFMA.RM R26, R22, R26, R24 ;  /* 0x0000001a161a722b */ /* 0x000fd40000004018 */
[----:B------:R-:W-:-:S04]  /*09a0*/  IADD3 R22, P0, PT, R26, 0x1, RZ ;  /* 0x000000011a167810 */ /* 0x000fc80007f1e0ff */
[----:B------:R-:W-:-:S06]  /*09b0*/  IADD3.X R23, PT, PT, RZ, R27, RZ, P0, !PT ;  /* 0x0000001bff177210 */ /* 0x000fcc00007fe4ff */
[----:B------:R-:W-:-:S08]  /*09c0*/  DFMA.RP R20, -R26, R22, R20 ;  /* 0x000000161a14722b */ /* 0x000fd00000008114 */
[----:B------:R-:W-:-:S06]  /*09d0*/  DSETP.GT.AND P0, PT, R20, RZ, PT ;  /* 0x000000ff1400722a */ /* 0x000fcc0003f04000 */
[----:B------:R-:W-:Y:S02]  /*09e0*/  FSEL R22, R22, R26, P0 ;  /* 0x0000001a16167208 */ /* 0x000fe40000000000 */
[----:B------:R-:W-:Y:S01]  /*09f0*/  FSEL R23, R23, R27, P0 ;  /* 0x0000001b17177208 */ /* 0x000fe20000000000 */
[----:B------:R-:W-:Y:S06]  /*0a00*/  BRA `(.L_x_22) ;  /* 0x0000000000647947 */ /* 0x000fec0003800000 */
.L_x_21:
[----:B------:R-:W-:-:S14]  /*0a10*/  DSETP.NE.AND P0, PT, R20, RZ, PT ;  /* 0x000000ff1400722a */ /* 0x000fdc0003f05000 */
[----:B------:R-:W-:Y:S05]  /*0a20*/  @!P0 BRA `(.L_x_23) ;  /* 0x0000000000588947 */ /* 0x000fea0003800000 */
[----:B------:R-:W-:-:S13]  /*0a30*/  ISETP.GE.AND P0, PT, R21, RZ, PT ;  /* 0x000000ff1500720c */ /* 0x000fda0003f06270 */
[----:B------:R-:W-:Y:S01]  /*0a40*/  @!P0 IMAD.MOV.U32 R22, RZ, RZ, 0x0 ;  /* 0x00000000ff168424 */ /* 0x000fe200078e00ff */
[----:B------:R-:W-:Y:S01]  /*0a50*/  @!P0 MOV R23, 0xfff80000 ;  /* 0xfff8000000178802 */ /* 0x000fe20000000f00 */
[----:B------:R-:W-:Y:S06]  /*0a60*/  @!P0 BRA `(.L_x_22) ;  /* 0x00000000004c8947 */ /* 0x000fec0003800000 */
[----:B------:R-:W-:-:S13]  /*0a70*/  ISETP.GT.AND P0, PT, R21, 0x7fefffff, PT ;  /* 0x7fefffff1500780c */ /* 0x000fda0003f04270 */
[----:B------:R-:W-:Y:S05]  /*0a80*/  @P0 BRA `(.L_x_23) ;  /* 0x0000000000400947 */ /* 0x000fea0003800000 */
[----:B------:R-:W-:Y:S01]  /*0a90*/  DMUL R20, R20, 8.11296384146066816958e+31 ;  /* 0x4690000014147828 */ /* 0x000fe20000000000 */
[----:B------:R-:W-:Y:S01]  /*0aa0*/  IMAD.MOV.U32 R22, RZ, RZ, RZ ;  /* 0x000000ffff167224 */ /* 0x000fe200078e00ff */
[----:B------:R-:W-:Y:S01]  /*0ab0*/  MOV R26, 0x0 ;  /* 0x00000000001a7802 */ /* 0x000fe20000000f00 */
[----:B------:R-:W-:-:S03]  /*0ac0*/  IMAD.MOV.U32 R27, RZ, RZ, 0x3fd80000 ;  /* 0x3fd80000ff1b7424 */ /* 0x000fc600078e00ff */
[----:B------:R-:W0:Y:S02]  /*0ad0*/  MUFU.RSQ64H R23, R21 ;  /* 0x0000001500177308 */ /* 0x000e240000001c00 */
[----:B0-----:R-:W-:-:S08]  /*0ae0*/  DMUL R24, R22, R22 ;  /* 0x0000001616187228 */ /* 0x001fd00000000000 */
[----:B------:R-:W-:-:S08]  /*0af0*/  DFMA R24, R20, -R24, 1 ;  /* 0x3ff000001418742b */ /* 0x000fd00000000818 */
[----:B------:R-:W-:Y:S02]  /*0b00*/  DFMA R26, R24, R26, 0.5 ;  /* 0x3fe00000181a742b */ /* 0x000fe4000000001a */
[----:B------:R-:W-:-:S08]  /*0b10*/  DMUL R24, R22, R24 ;  /* 0x0000001816187228 */ /* 0x000fd00000000000 */
[----:B------:R-:W-:-:S08]  /*0b20*/  DFMA R24, R26, R24, R22 ;  /* 0x000000181a18722b */ /* 0x000fd00000000016 */
[----:B------:R-:W-:Y:S02]  /*0b30*/  DMUL R22, R20, R24 ;  /* 0x0000001814167228 */ /* 0x000fe40000000000 */
[----:B------:R-:W-:-:S06]  /*0b40*/  IADD3 R25, PT, PT, R25, -0x100000, RZ ;  /* 0xfff0000019197810 */ /* 0x000fcc0007ffe0ff */
[----:B------:R-:W-:-:S08]  /*0b50*/  DFMA R26, R22, -R22, R20 ;  /* 0x80000016161a722b */ /* 0x000fd00000000014 */
[----:B------:R-:W-:-:S10]  /*0b60*/  DFMA R22, R24, R26, R22 ;  /* 0x0000001a1816722b */ /* 0x000fd40000000016 */
[----:B------:R-:W-:Y:S01]  /*0b70*/  VIADD R23, R23, 0xfcb00000 ;  /* 0xfcb0000017177836 */ /* 0x000fe20000000000 */
[----:B------:R-:W-:Y:S06]  /*0b80*/  BRA `(.L_x_22) ;  /* 0x0000000000047947 */ /* 0x000fec0003800000 */
.L_x_23:
[----:B------:R-:W-:-:S11]  /*0b90*/  DADD R22, R20, R20 ;  /* 0x0000000014167229 */ /* 0x000fd60000000014 */
.L_x_22:
[----:B------:R-:W-:Y:S05]  /*0ba0*/  BSYNC.RECONVERGENT B1 ;  /* 0x0000000000017941 */ /* 0x000fea0003800200 */
.L_x_20:
[----:B------:R-:W-:-:S04]  /*0bb0*/  MOV R33, 0x0 ;  /* 0x0000000000217802 */ /* 0x000fc80000000f00 */
[----:B------:R-:W-:Y:S05]  /*0bc0*/  RET.REL.NODEC R32 `(_Z15kernelgpuSourceIdEvPT_S1_S1_S1_S1_S1_S1_S0_iiiiiiii) ;  /* 0xfffffff4200c7950 */ /* 0x000fea0003c3ffff */
.L_x_24:
        /* <DEDUP_REMOVED lines=11> */
.L_x_28:


//--------------------- .nv.shared.reserved.0     --------------------------
	.section	.nv.shared.reserved.0,"aw",@nobits
	.weak		__nv_reservedSMEM_offset_0_alias
	.size		__nv_reservedSMEM_offset_0_alias, 0, 64
	.other		__nv_reservedSMEM_offset_0_alias,@"STO_CUDA_RESERVED_SHARED STV_DEFAULT"
__nv_reservedSMEM_offset_0_alias:
	.zero		0
	.zero		64


//--------------------- .nv.constant0._Z15kernelgpuSourceIfEvPT_S1_S1_S1_S1_S1_S1_S0_iiiiiiii --------------------------
	.section	.nv.constant0._Z15kernelgpuSourceIfEvPT_S1_S1_S1_S1_S1_S1_S0_iiiiiiii,"a",@progbits
	.sectionflags	@""
	.align	4
.nv.constant0._Z15kernelgpuSourceIfEvPT_S1_S1_S1_S1_S1_S1_S0_iiiiiiii:
	.zero		988


//--------------------- .nv.constant0._Z15kernelgpuSourceIdEvPT_S1_S1_S1_S1_S1_S1_S0_iiiiiiii --------------------------
	.section	.nv.constant0._Z15kernelgpuSourceIdEvPT_S1_S1_S1_S1_S1_S1_S0_iiiiiiii,"a",@progbits
	.sectionflags	@""
	.align	4
.nv.constant0._Z15kernelgpuSourceIdEvPT_S1_S1_S1_S1_S1_S1_S0_iiiiiiii:
	.zero		992


//--------------------- SYMBOLS --------------------------

	.type		.nv.reservedSmem.offset0,@object
	.size		.nv.reservedSmem.offset0,0x4
